//
// Generated by NVIDIA NVVM Compiler
//
// Compiler Build ID: CL-36424714
// Cuda compilation tools, release 13.0, V13.0.88
// Based on NVVM 20.0.0
//

.version 9.0
.target sm_100
.address_size 64

	// .globl	_Z17langevin_equationPfffy
.global .align 4 .b8 precalc_xorwow_matrix[102400];
.global .align 4 .b8 precalc_xorwow_offset_matrix[102400];
.global .align 4 .b8 mrg32k3aM1[2304];
.global .align 4 .b8 mrg32k3aM2[2304];
.global .align 4 .b8 mrg32k3aM1SubSeq[2016];
.global .align 4 .b8 mrg32k3aM2SubSeq[2016];
.global .align 4 .b8 mrg32k3aM1Seq[2304];
.global .align 4 .b8 mrg32k3aM2Seq[2304];
.const .align 8 .b8 __cr_lgamma_table[72];

.visible .entry _Z17langevin_equationPfffy(
	.param .u64 .ptr .align 1 _Z17langevin_equationPfffy_param_0,
	.param .f32 _Z17langevin_equationPfffy_param_1,
	.param .f32 _Z17langevin_equationPfffy_param_2,
	.param .u64 _Z17langevin_equationPfffy_param_3
)
{
	.local .align 8 .b8 	__local_depot0[48];
	.reg .b64 	%SP;
	.reg .b64 	%SPL;
	.reg .pred 	%p<69>;
	.reg .b32 	%r<1260>;
	.reg .b32 	%f<55>;
	.reg .b64 	%rd<28>;

	mov.u64 	%SPL, __local_depot0;
	ld.param.u64 	%rd10, [_Z17langevin_equationPfffy_param_0];
	ld.param.f32 	%f13, [_Z17langevin_equationPfffy_param_1];
	ld.param.f32 	%f14, [_Z17langevin_equationPfffy_param_2];
	ld.param.u64 	%rd11, [_Z17langevin_equationPfffy_param_3];
	add.u64 	%rd1, %SPL, 0;
	mov.u32 	%r569, %ctaid.x;
	cvt.u64.u32 	%rd2, %r569;
	cvt.u32.u64 	%r570, %rd11;
	xor.b32  	%r571, %r570, -1429050551;
	mul.lo.s32 	%r572, %r571, 1099087573;
	{ .reg .b32 tmp; mov.b64 {tmp, %r573}, %rd11; }
	xor.b32  	%r574, %r573, -136515619;
	mul.lo.s32 	%r575, %r574, -1703105765;
	add.s32 	%r576, %r572, %r575;
	add.s32 	%r1250, %r576, 6615241;
	add.s32 	%r973, %r572, 123456789;
	st.local.v2.u32 	[%rd1], {%r1250, %r973};
	xor.b32  	%r972, %r572, 362436069;
	add.s32 	%r971, %r575, 521288629;
	st.local.v2.u32 	[%rd1+8], {%r972, %r971};
	xor.b32  	%r970, %r575, 88675123;
	add.s32 	%r969, %r572, 5783321;
	st.local.v2.u32 	[%rd1+16], {%r970, %r969};
	setp.eq.s32 	%p1, %r569, 0;
	@%p1 bra 	$L__BB0_115;
	mov.b32 	%r956, 0;
	mov.u64 	%rd27, %rd2;
$L__BB0_2:
	mov.u64 	%rd3, %rd27;
	and.b64  	%rd4, %rd3, 3;
	setp.eq.s64 	%p2, %rd4, 0;
	@%p2 bra 	$L__BB0_114;
	mul.wide.u32 	%rd13, %r956, 3200;
	mov.u64 	%rd14, precalc_xorwow_matrix;
	add.s64 	%rd5, %rd14, %rd13;
	mov.b32 	%r969, 0;
	mov.u32 	%r970, %r969;
	mov.u32 	%r971, %r969;
	mov.u32 	%r972, %r969;
	mov.u32 	%r973, %r969;
	mov.u32 	%r962, %r969;
$L__BB0_4:
	mul.wide.u32 	%rd15, %r962, 4;
	add.s64 	%rd16, %rd1, %rd15;
	ld.local.u32 	%r19, [%rd16+4];
	shl.b32 	%r20, %r962, 5;
	mov.b32 	%r968, 0;
$L__BB0_5:
	.pragma "nounroll";
	shr.u32 	%r580, %r19, %r968;
	and.b32  	%r581, %r580, 1;
	setp.eq.b32 	%p3, %r581, 1;
	not.pred 	%p4, %p3;
	add.s32 	%r582, %r20, %r968;
	mul.lo.s32 	%r583, %r582, 5;
	mul.wide.u32 	%rd17, %r583, 4;
	add.s64 	%rd6, %rd5, %rd17;
	@%p4 bra 	$L__BB0_7;
	ld.global.u32 	%r584, [%rd6];
	xor.b32  	%r973, %r973, %r584;
	ld.global.u32 	%r585, [%rd6+4];
	xor.b32  	%r972, %r972, %r585;
	ld.global.u32 	%r586, [%rd6+8];
	xor.b32  	%r971, %r971, %r586;
	ld.global.u32 	%r587, [%rd6+12];
	xor.b32  	%r970, %r970, %r587;
	ld.global.u32 	%r588, [%rd6+16];
	xor.b32  	%r969, %r969, %r588;
$L__BB0_7:
	and.b32  	%r590, %r580, 2;
	setp.eq.s32 	%p5, %r590, 0;
	@%p5 bra 	$L__BB0_9;
	ld.global.u32 	%r591, [%rd6+20];
	xor.b32  	%r973, %r973, %r591;
	ld.global.u32 	%r592, [%rd6+24];
	xor.b32  	%r972, %r972, %r592;
	ld.global.u32 	%r593, [%rd6+28];
	xor.b32  	%r971, %r971, %r593;
	ld.global.u32 	%r594, [%rd6+32];
	xor.b32  	%r970, %r970, %r594;
	ld.global.u32 	%r595, [%rd6+36];
	xor.b32  	%r969, %r969, %r595;
$L__BB0_9:
	and.b32  	%r597, %r580, 4;
	setp.eq.s32 	%p6, %r597, 0;
	@%p6 bra 	$L__BB0_11;
	ld.global.u32 	%r598, [%rd6+40];
	xor.b32  	%r973, %r973, %r598;
	ld.global.u32 	%r599, [%rd6+44];
	xor.b32  	%r972, %r972, %r599;
	ld.global.u32 	%r600, [%rd6+48];
	xor.b32  	%r971, %r971, %r600;
	ld.global.u32 	%r601, [%rd6+52];
	xor.b32  	%r970, %r970, %r601;
	ld.global.u32 	%r602, [%rd6+56];
	xor.b32  	%r969, %r969, %r602;
$L__BB0_11:
	and.b32  	%r604, %r580, 8;
	setp.eq.s32 	%p7, %r604, 0;
	@%p7 bra 	$L__BB0_13;
	ld.global.u32 	%r605, [%rd6+60];
	xor.b32  	%r973, %r973, %r605;
	ld.global.u32 	%r606, [%rd6+64];
	xor.b32  	%r972, %r972, %r606;
	ld.global.u32 	%r607, [%rd6+68];
	xor.b32  	%r971, %r971, %r607;
	ld.global.u32 	%r608, [%rd6+72];
	xor.b32  	%r970, %r970, %r608;
	ld.global.u32 	%r609, [%rd6+76];
	xor.b32  	%r969, %r969, %r609;
$L__BB0_13:
	and.b32  	%r611, %r580, 16;
	setp.eq.s32 	%p8, %r611, 0;
	@%p8 bra 	$L__BB0_15;
	ld.global.u32 	%r612, [%rd6+80];
	xor.b32  	%r973, %r973, %r612;
	ld.global.u32 	%r613, [%rd6+84];
	xor.b32  	%r972, %r972, %r613;
	ld.global.u32 	%r614, [%rd6+88];
	xor.b32  	%r971, %r971, %r614;
	ld.global.u32 	%r615, [%rd6+92];
	xor.b32  	%r970, %r970, %r615;
	ld.global.u32 	%r616, [%rd6+96];
	xor.b32  	%r969, %r969, %r616;
$L__BB0_15:
	and.b32  	%r618, %r580, 32;
	setp.eq.s32 	%p9, %r618, 0;
	@%p9 bra 	$L__BB0_17;
	ld.global.u32 	%r619, [%rd6+100];
	xor.b32  	%r973, %r973, %r619;
	ld.global.u32 	%r620, [%rd6+104];
	xor.b32  	%r972, %r972, %r620;
	ld.global.u32 	%r621, [%rd6+108];
	xor.b32  	%r971, %r971, %r621;
	ld.global.u32 	%r622, [%rd6+112];
	xor.b32  	%r970, %r970, %r622;
	ld.global.u32 	%r623, [%rd6+116];
	xor.b32  	%r969, %r969, %r623;
$L__BB0_17:
	and.b32  	%r625, %r580, 64;
	setp.eq.s32 	%p10, %r625, 0;
	@%p10 bra 	$L__BB0_19;
	ld.global.u32 	%r626, [%rd6+120];
	xor.b32  	%r973, %r973, %r626;
	ld.global.u32 	%r627, [%rd6+124];
	xor.b32  	%r972, %r972, %r627;
	ld.global.u32 	%r628, [%rd6+128];
	xor.b32  	%r971, %r971, %r628;
	ld.global.u32 	%r629, [%rd6+132];
	xor.b32  	%r970, %r970, %r629;
	ld.global.u32 	%r630, [%rd6+136];
	xor.b32  	%r969, %r969, %r630;
$L__BB0_19:
	and.b32  	%r632, %r580, 128;
	setp.eq.s32 	%p11, %r632, 0;
	@%p11 bra 	$L__BB0_21;
	ld.global.u32 	%r633, [%rd6+140];
	xor.b32  	%r973, %r973, %r633;
	ld.global.u32 	%r634, [%rd6+144];
	xor.b32  	%r972, %r972, %r634;
	ld.global.u32 	%r635, [%rd6+148];
	xor.b32  	%r971, %r971, %r635;
	ld.global.u32 	%r636, [%rd6+152];
	xor.b32  	%r970, %r970, %r636;
	ld.global.u32 	%r637, [%rd6+156];
	xor.b32  	%r969, %r969, %r637;
$L__BB0_21:
	and.b32  	%r639, %r580, 256;
	setp.eq.s32 	%p12, %r639, 0;
	@%p12 bra 	$L__BB0_23;
	ld.global.u32 	%r640, [%rd6+160];
	xor.b32  	%r973, %r973, %r640;
	ld.global.u32 	%r641, [%rd6+164];
	xor.b32  	%r972, %r972, %r641;
	ld.global.u32 	%r642, [%rd6+168];
	xor.b32  	%r971, %r971, %r642;
	ld.global.u32 	%r643, [%rd6+172];
	xor.b32  	%r970, %r970, %r643;
	ld.global.u32 	%r644, [%rd6+176];
	xor.b32  	%r969, %r969, %r644;
$L__BB0_23:
	and.b32  	%r646, %r580, 512;
	setp.eq.s32 	%p13, %r646, 0;
	@%p13 bra 	$L__BB0_25;
	ld.global.u32 	%r647, [%rd6+180];
	xor.b32  	%r973, %r973, %r647;
	ld.global.u32 	%r648, [%rd6+184];
	xor.b32  	%r972, %r972, %r648;
	ld.global.u32 	%r649, [%rd6+188];
	xor.b32  	%r971, %r971, %r649;
	ld.global.u32 	%r650, [%rd6+192];
	xor.b32  	%r970, %r970, %r650;
	ld.global.u32 	%r651, [%rd6+196];
	xor.b32  	%r969, %r969, %r651;
$L__BB0_25:
	and.b32  	%r653, %r580, 1024;
	setp.eq.s32 	%p14, %r653, 0;
	@%p14 bra 	$L__BB0_27;
	ld.global.u32 	%r654, [%rd6+200];
	xor.b32  	%r973, %r973, %r654;
	ld.global.u32 	%r655, [%rd6+204];
	xor.b32  	%r972, %r972, %r655;
	ld.global.u32 	%r656, [%rd6+208];
	xor.b32  	%r971, %r971, %r656;
	ld.global.u32 	%r657, [%rd6+212];
	xor.b32  	%r970, %r970, %r657;
	ld.global.u32 	%r658, [%rd6+216];
	xor.b32  	%r969, %r969, %r658;
$L__BB0_27:
	and.b32  	%r660, %r580, 2048;
	setp.eq.s32 	%p15, %r660, 0;
	@%p15 bra 	$L__BB0_29;
	ld.global.u32 	%r661, [%rd6+220];
	xor.b32  	%r973, %r973, %r661;
	ld.global.u32 	%r662, [%rd6+224];
	xor.b32  	%r972, %r972, %r662;
	ld.global.u32 	%r663, [%rd6+228];
	xor.b32  	%r971, %r971, %r663;
	ld.global.u32 	%r664, [%rd6+232];
	xor.b32  	%r970, %r970, %r664;
	ld.global.u32 	%r665, [%rd6+236];
	xor.b32  	%r969, %r969, %r665;
$L__BB0_29:
	and.b32  	%r667, %r580, 4096;
	setp.eq.s32 	%p16, %r667, 0;
	@%p16 bra 	$L__BB0_31;
	ld.global.u32 	%r668, [%rd6+240];
	xor.b32  	%r973, %r973, %r668;
	ld.global.u32 	%r669, [%rd6+244];
	xor.b32  	%r972, %r972, %r669;
	ld.global.u32 	%r670, [%rd6+248];
	xor.b32  	%r971, %r971, %r670;
	ld.global.u32 	%r671, [%rd6+252];
	xor.b32  	%r970, %r970, %r671;
	ld.global.u32 	%r672, [%rd6+256];
	xor.b32  	%r969, %r969, %r672;
$L__BB0_31:
	and.b32  	%r674, %r580, 8192;
	setp.eq.s32 	%p17, %r674, 0;
	@%p17 bra 	$L__BB0_33;
	ld.global.u32 	%r675, [%rd6+260];
	xor.b32  	%r973, %r973, %r675;
	ld.global.u32 	%r676, [%rd6+264];
	xor.b32  	%r972, %r972, %r676;
	ld.global.u32 	%r677, [%rd6+268];
	xor.b32  	%r971, %r971, %r677;
	ld.global.u32 	%r678, [%rd6+272];
	xor.b32  	%r970, %r970, %r678;
	ld.global.u32 	%r679, [%rd6+276];
	xor.b32  	%r969, %r969, %r679;
$L__BB0_33:
	and.b32  	%r681, %r580, 16384;
	setp.eq.s32 	%p18, %r681, 0;
	@%p18 bra 	$L__BB0_35;
	ld.global.u32 	%r682, [%rd6+280];
	xor.b32  	%r973, %r973, %r682;
	ld.global.u32 	%r683, [%rd6+284];
	xor.b32  	%r972, %r972, %r683;
	ld.global.u32 	%r684, [%rd6+288];
	xor.b32  	%r971, %r971, %r684;
	ld.global.u32 	%r685, [%rd6+292];
	xor.b32  	%r970, %r970, %r685;
	ld.global.u32 	%r686, [%rd6+296];
	xor.b32  	%r969, %r969, %r686;
$L__BB0_35:
	and.b32  	%r688, %r580, 32768;
	setp.eq.s32 	%p19, %r688, 0;
	@%p19 bra 	$L__BB0_37;
	ld.global.u32 	%r689, [%rd6+300];
	xor.b32  	%r973, %r973, %r689;
	ld.global.u32 	%r690, [%rd6+304];
	xor.b32  	%r972, %r972, %r690;
	ld.global.u32 	%r691, [%rd6+308];
	xor.b32  	%r971, %r971, %r691;
	ld.global.u32 	%r692, [%rd6+312];
	xor.b32  	%r970, %r970, %r692;
	ld.global.u32 	%r693, [%rd6+316];
	xor.b32  	%r969, %r969, %r693;
$L__BB0_37:
	add.s32 	%r968, %r968, 16;
	setp.ne.s32 	%p20, %r968, 32;
	@%p20 bra 	$L__BB0_5;
	mad.lo.s32 	%r694, %r962, -31, %r20;
	add.s32 	%r962, %r694, 1;
	setp.ne.s32 	%p21, %r962, 5;
	@%p21 bra 	$L__BB0_4;
	st.local.u32 	[%rd1+4], %r973;
	st.local.v2.u32 	[%rd1+8], {%r972, %r971};
	st.local.v2.u32 	[%rd1+16], {%r970, %r969};
	setp.eq.s64 	%p22, %rd4, 1;
	@%p22 bra 	$L__BB0_114;
	mov.b32 	%r969, 0;
	mov.u32 	%r970, %r969;
	mov.u32 	%r971, %r969;
	mov.u32 	%r972, %r969;
	mov.u32 	%r973, %r969;
	mov.u32 	%r1054, %r969;
$L__BB0_41:
	mul.wide.u32 	%rd18, %r1054, 4;
	add.s64 	%rd19, %rd1, %rd18;
	ld.local.u32 	%r195, [%rd19+4];
	shl.b32 	%r196, %r1054, 5;
	mov.b32 	%r1060, 0;
$L__BB0_42:
	.pragma "nounroll";
	shr.u32 	%r697, %r195, %r1060;
	and.b32  	%r698, %r697, 1;
	setp.eq.b32 	%p23, %r698, 1;
	not.pred 	%p24, %p23;
	add.s32 	%r699, %r196, %r1060;
	mul.lo.s32 	%r700, %r699, 5;
	mul.wide.u32 	%rd20, %r700, 4;
	add.s64 	%rd7, %rd5, %rd20;
	@%p24 bra 	$L__BB0_44;
	ld.global.u32 	%r701, [%rd7];
	xor.b32  	%r973, %r973, %r701;
	ld.global.u32 	%r702, [%rd7+4];
	xor.b32  	%r972, %r972, %r702;
	ld.global.u32 	%r703, [%rd7+8];
	xor.b32  	%r971, %r971, %r703;
	ld.global.u32 	%r704, [%rd7+12];
	xor.b32  	%r970, %r970, %r704;
	ld.global.u32 	%r705, [%rd7+16];
	xor.b32  	%r969, %r969, %r705;
$L__BB0_44:
	and.b32  	%r707, %r697, 2;
	setp.eq.s32 	%p25, %r707, 0;
	@%p25 bra 	$L__BB0_46;
	ld.global.u32 	%r708, [%rd7+20];
	xor.b32  	%r973, %r973, %r708;
	ld.global.u32 	%r709, [%rd7+24];
	xor.b32  	%r972, %r972, %r709;
	ld.global.u32 	%r710, [%rd7+28];
	xor.b32  	%r971, %r971, %r710;
	ld.global.u32 	%r711, [%rd7+32];
	xor.b32  	%r970, %r970, %r711;
	ld.global.u32 	%r712, [%rd7+36];
	xor.b32  	%r969, %r969, %r712;
$L__BB0_46:
	and.b32  	%r714, %r697, 4;
	setp.eq.s32 	%p26, %r714, 0;
	@%p26 bra 	$L__BB0_48;
	ld.global.u32 	%r715, [%rd7+40];
	xor.b32  	%r973, %r973, %r715;
	ld.global.u32 	%r716, [%rd7+44];
	xor.b32  	%r972, %r972, %r716;
	ld.global.u32 	%r717, [%rd7+48];
	xor.b32  	%r971, %r971, %r717;
	ld.global.u32 	%r718, [%rd7+52];
	xor.b32  	%r970, %r970, %r718;
	ld.global.u32 	%r719, [%rd7+56];
	xor.b32  	%r969, %r969, %r719;
$L__BB0_48:
	and.b32  	%r721, %r697, 8;
	setp.eq.s32 	%p27, %r721, 0;
	@%p27 bra 	$L__BB0_50;
	ld.global.u32 	%r722, [%rd7+60];
	xor.b32  	%r973, %r973, %r722;
	ld.global.u32 	%r723, [%rd7+64];
	xor.b32  	%r972, %r972, %r723;
	ld.global.u32 	%r724, [%rd7+68];
	xor.b32  	%r971, %r971, %r724;
	ld.global.u32 	%r725, [%rd7+72];
	xor.b32  	%r970, %r970, %r725;
	ld.global.u32 	%r726, [%rd7+76];
	xor.b32  	%r969, %r969, %r726;
$L__BB0_50:
	and.b32  	%r728, %r697, 16;
	setp.eq.s32 	%p28, %r728, 0;
	@%p28 bra 	$L__BB0_52;
	ld.global.u32 	%r729, [%rd7+80];
	xor.b32  	%r973, %r973, %r729;
	ld.global.u32 	%r730, [%rd7+84];
	xor.b32  	%r972, %r972, %r730;
	ld.global.u32 	%r731, [%rd7+88];
	xor.b32  	%r971, %r971, %r731;
	ld.global.u32 	%r732, [%rd7+92];
	xor.b32  	%r970, %r970, %r732;
	ld.global.u32 	%r733, [%rd7+96];
	xor.b32  	%r969, %r969, %r733;
$L__BB0_52:
	and.b32  	%r735, %r697, 32;
	setp.eq.s32 	%p29, %r735, 0;
	@%p29 bra 	$L__BB0_54;
	ld.global.u32 	%r736, [%rd7+100];
	xor.b32  	%r973, %r973, %r736;
	ld.global.u32 	%r737, [%rd7+104];
	xor.b32  	%r972, %r972, %r737;
	ld.global.u32 	%r738, [%rd7+108];
	xor.b32  	%r971, %r971, %r738;
	ld.global.u32 	%r739, [%rd7+112];
	xor.b32  	%r970, %r970, %r739;
	ld.global.u32 	%r740, [%rd7+116];
	xor.b32  	%r969, %r969, %r740;
$L__BB0_54:
	and.b32  	%r742, %r697, 64;
	setp.eq.s32 	%p30, %r742, 0;
	@%p30 bra 	$L__BB0_56;
	ld.global.u32 	%r743, [%rd7+120];
	xor.b32  	%r973, %r973, %r743;
	ld.global.u32 	%r744, [%rd7+124];
	xor.b32  	%r972, %r972, %r744;
	ld.global.u32 	%r745, [%rd7+128];
	xor.b32  	%r971, %r971, %r745;
	ld.global.u32 	%r746, [%rd7+132];
	xor.b32  	%r970, %r970, %r746;
	ld.global.u32 	%r747, [%rd7+136];
	xor.b32  	%r969, %r969, %r747;
$L__BB0_56:
	and.b32  	%r749, %r697, 128;
	setp.eq.s32 	%p31, %r749, 0;
	@%p31 bra 	$L__BB0_58;
	ld.global.u32 	%r750, [%rd7+140];
	xor.b32  	%r973, %r973, %r750;
	ld.global.u32 	%r751, [%rd7+144];
	xor.b32  	%r972, %r972, %r751;
	ld.global.u32 	%r752, [%rd7+148];
	xor.b32  	%r971, %r971, %r752;
	ld.global.u32 	%r753, [%rd7+152];
	xor.b32  	%r970, %r970, %r753;
	ld.global.u32 	%r754, [%rd7+156];
	xor.b32  	%r969, %r969, %r754;
$L__BB0_58:
	and.b32  	%r756, %r697, 256;
	setp.eq.s32 	%p32, %r756, 0;
	@%p32 bra 	$L__BB0_60;
	ld.global.u32 	%r757, [%rd7+160];
	xor.b32  	%r973, %r973, %r757;
	ld.global.u32 	%r758, [%rd7+164];
	xor.b32  	%r972, %r972, %r758;
	ld.global.u32 	%r759, [%rd7+168];
	xor.b32  	%r971, %r971, %r759;
	ld.global.u32 	%r760, [%rd7+172];
	xor.b32  	%r970, %r970, %r760;
	ld.global.u32 	%r761, [%rd7+176];
	xor.b32  	%r969, %r969, %r761;
$L__BB0_60:
	and.b32  	%r763, %r697, 512;
	setp.eq.s32 	%p33, %r763, 0;
	@%p33 bra 	$L__BB0_62;
	ld.global.u32 	%r764, [%rd7+180];
	xor.b32  	%r973, %r973, %r764;
	ld.global.u32 	%r765, [%rd7+184];
	xor.b32  	%r972, %r972, %r765;
	ld.global.u32 	%r766, [%rd7+188];
	xor.b32  	%r971, %r971, %r766;
	ld.global.u32 	%r767, [%rd7+192];
	xor.b32  	%r970, %r970, %r767;
	ld.global.u32 	%r768, [%rd7+196];
	xor.b32  	%r969, %r969, %r768;
$L__BB0_62:
	and.b32  	%r770, %r697, 1024;
	setp.eq.s32 	%p34, %r770, 0;
	@%p34 bra 	$L__BB0_64;
	ld.global.u32 	%r771, [%rd7+200];
	xor.b32  	%r973, %r973, %r771;
	ld.global.u32 	%r772, [%rd7+204];
	xor.b32  	%r972, %r972, %r772;
	ld.global.u32 	%r773, [%rd7+208];
	xor.b32  	%r971, %r971, %r773;
	ld.global.u32 	%r774, [%rd7+212];
	xor.b32  	%r970, %r970, %r774;
	ld.global.u32 	%r775, [%rd7+216];
	xor.b32  	%r969, %r969, %r775;
$L__BB0_64:
	and.b32  	%r777, %r697, 2048;
	setp.eq.s32 	%p35, %r777, 0;
	@%p35 bra 	$L__BB0_66;
	ld.global.u32 	%r778, [%rd7+220];
	xor.b32  	%r973, %r973, %r778;
	ld.global.u32 	%r779, [%rd7+224];
	xor.b32  	%r972, %r972, %r779;
	ld.global.u32 	%r780, [%rd7+228];
	xor.b32  	%r971, %r971, %r780;
	ld.global.u32 	%r781, [%rd7+232];
	xor.b32  	%r970, %r970, %r781;
	ld.global.u32 	%r782, [%rd7+236];
	xor.b32  	%r969, %r969, %r782;
$L__BB0_66:
	and.b32  	%r784, %r697, 4096;
	setp.eq.s32 	%p36, %r784, 0;
	@%p36 bra 	$L__BB0_68;
	ld.global.u32 	%r785, [%rd7+240];
	xor.b32  	%r973, %r973, %r785;
	ld.global.u32 	%r786, [%rd7+244];
	xor.b32  	%r972, %r972, %r786;
	ld.global.u32 	%r787, [%rd7+248];
	xor.b32  	%r971, %r971, %r787;
	ld.global.u32 	%r788, [%rd7+252];
	xor.b32  	%r970, %r970, %r788;
	ld.global.u32 	%r789, [%rd7+256];
	xor.b32  	%r969, %r969, %r789;
$L__BB0_68:
	and.b32  	%r791, %r697, 8192;
	setp.eq.s32 	%p37, %r791, 0;
	@%p37 bra 	$L__BB0_70;
	ld.global.u32 	%r792, [%rd7+260];
	xor.b32  	%r973, %r973, %r792;
	ld.global.u32 	%r793, [%rd7+264];
	xor.b32  	%r972, %r972, %r793;
	ld.global.u32 	%r794, [%rd7+268];
	xor.b32  	%r971, %r971, %r794;
	ld.global.u32 	%r795, [%rd7+272];
	xor.b32  	%r970, %r970, %r795;
	ld.global.u32 	%r796, [%rd7+276];
	xor.b32  	%r969, %r969, %r796;
$L__BB0_70:
	and.b32  	%r798, %r697, 16384;
	setp.eq.s32 	%p38, %r798, 0;
	@%p38 bra 	$L__BB0_72;
	ld.global.u32 	%r799, [%rd7+280];
	xor.b32  	%r973, %r973, %r799;
	ld.global.u32 	%r800, [%rd7+284];
	xor.b32  	%r972, %r972, %r800;
	ld.global.u32 	%r801, [%rd7+288];
	xor.b32  	%r971, %r971, %r801;
	ld.global.u32 	%r802, [%rd7+292];
	xor.b32  	%r970, %r970, %r802;
	ld.global.u32 	%r803, [%rd7+296];
	xor.b32  	%r969, %r969, %r803;
$L__BB0_72:
	and.b32  	%r805, %r697, 32768;
	setp.eq.s32 	%p39, %r805, 0;
	@%p39 bra 	$L__BB0_74;
	ld.global.u32 	%r806, [%rd7+300];
	xor.b32  	%r973, %r973, %r806;
	ld.global.u32 	%r807, [%rd7+304];
	xor.b32  	%r972, %r972, %r807;
	ld.global.u32 	%r808, [%rd7+308];
	xor.b32  	%r971, %r971, %r808;
	ld.global.u32 	%r809, [%rd7+312];
	xor.b32  	%r970, %r970, %r809;
	ld.global.u32 	%r810, [%rd7+316];
	xor.b32  	%r969, %r969, %r810;
$L__BB0_74:
	add.s32 	%r1060, %r1060, 16;
	setp.ne.s32 	%p40, %r1060, 32;
	@%p40 bra 	$L__BB0_42;
	mad.lo.s32 	%r811, %r1054, -31, %r196;
	add.s32 	%r1054, %r811, 1;
	setp.ne.s32 	%p41, %r1054, 5;
	@%p41 bra 	$L__BB0_41;
	st.local.u32 	[%rd1+4], %r973;
	st.local.v2.u32 	[%rd1+8], {%r972, %r971};
	st.local.v2.u32 	[%rd1+16], {%r970, %r969};
	setp.ne.s64 	%p42, %rd4, 3;
	@%p42 bra 	$L__BB0_114;
	mov.b32 	%r969, 0;
	mov.u32 	%r970, %r969;
	mov.u32 	%r971, %r969;
	mov.u32 	%r972, %r969;
	mov.u32 	%r973, %r969;
	mov.u32 	%r1146, %r969;
$L__BB0_78:
	mul.wide.u32 	%rd21, %r1146, 4;
	add.s64 	%rd22, %rd1, %rd21;
	ld.local.u32 	%r371, [%rd22+4];
	shl.b32 	%r372, %r1146, 5;
	mov.b32 	%r1152, 0;
$L__BB0_79:
	.pragma "nounroll";
	shr.u32 	%r814, %r371, %r1152;
	and.b32  	%r815, %r814, 1;
	setp.eq.b32 	%p43, %r815, 1;
	not.pred 	%p44, %p43;
	add.s32 	%r816, %r372, %r1152;
	mul.lo.s32 	%r817, %r816, 5;
	mul.wide.u32 	%rd23, %r817, 4;
	add.s64 	%rd8, %rd5, %rd23;
	@%p44 bra 	$L__BB0_81;
	ld.global.u32 	%r818, [%rd8];
	xor.b32  	%r973, %r973, %r818;
	ld.global.u32 	%r819, [%rd8+4];
	xor.b32  	%r972, %r972, %r819;
	ld.global.u32 	%r820, [%rd8+8];
	xor.b32  	%r971, %r971, %r820;
	ld.global.u32 	%r821, [%rd8+12];
	xor.b32  	%r970, %r970, %r821;
	ld.global.u32 	%r822, [%rd8+16];
	xor.b32  	%r969, %r969, %r822;
$L__BB0_81:
	and.b32  	%r824, %r814, 2;
	setp.eq.s32 	%p45, %r824, 0;
	@%p45 bra 	$L__BB0_83;
	ld.global.u32 	%r825, [%rd8+20];
	xor.b32  	%r973, %r973, %r825;
	ld.global.u32 	%r826, [%rd8+24];
	xor.b32  	%r972, %r972, %r826;
	ld.global.u32 	%r827, [%rd8+28];
	xor.b32  	%r971, %r971, %r827;
	ld.global.u32 	%r828, [%rd8+32];
	xor.b32  	%r970, %r970, %r828;
	ld.global.u32 	%r829, [%rd8+36];
	xor.b32  	%r969, %r969, %r829;
$L__BB0_83:
	and.b32  	%r831, %r814, 4;
	setp.eq.s32 	%p46, %r831, 0;
	@%p46 bra 	$L__BB0_85;
	ld.global.u32 	%r832, [%rd8+40];
	xor.b32  	%r973, %r973, %r832;
	ld.global.u32 	%r833, [%rd8+44];
	xor.b32  	%r972, %r972, %r833;
	ld.global.u32 	%r834, [%rd8+48];
	xor.b32  	%r971, %r971, %r834;
	ld.global.u32 	%r835, [%rd8+52];
	xor.b32  	%r970, %r970, %r835;
	ld.global.u32 	%r836, [%rd8+56];
	xor.b32  	%r969, %r969, %r836;
$L__BB0_85:
	and.b32  	%r838, %r814, 8;
	setp.eq.s32 	%p47, %r838, 0;
	@%p47 bra 	$L__BB0_87;
	ld.global.u32 	%r839, [%rd8+60];
	xor.b32  	%r973, %r973, %r839;
	ld.global.u32 	%r840, [%rd8+64];
	xor.b32  	%r972, %r972, %r840;
	ld.global.u32 	%r841, [%rd8+68];
	xor.b32  	%r971, %r971, %r841;
	ld.global.u32 	%r842, [%rd8+72];
	xor.b32  	%r970, %r970, %r842;
	ld.global.u32 	%r843, [%rd8+76];
	xor.b32  	%r969, %r969, %r843;
$L__BB0_87:
	and.b32  	%r845, %r814, 16;
	setp.eq.s32 	%p48, %r845, 0;
	@%p48 bra 	$L__BB0_89;
	ld.global.u32 	%r846, [%rd8+80];
	xor.b32  	%r973, %r973, %r846;
	ld.global.u32 	%r847, [%rd8+84];
	xor.b32  	%r972, %r972, %r847;
	ld.global.u32 	%r848, [%rd8+88];
	xor.b32  	%r971, %r971, %r848;
	ld.global.u32 	%r849, [%rd8+92];
	xor.b32  	%r970, %r970, %r849;
	ld.global.u32 	%r850, [%rd8+96];
	xor.b32  	%r969, %r969, %r850;
$L__BB0_89:
	and.b32  	%r852, %r814, 32;
	setp.eq.s32 	%p49, %r852, 0;
	@%p49 bra 	$L__BB0_91;
	ld.global.u32 	%r853, [%rd8+100];
	xor.b32  	%r973, %r973, %r853;
	ld.global.u32 	%r854, [%rd8+104];
	xor.b32  	%r972, %r972, %r854;
	ld.global.u32 	%r855, [%rd8+108];
	xor.b32  	%r971, %r971, %r855;
	ld.global.u32 	%r856, [%rd8+112];
	xor.b32  	%r970, %r970, %r856;
	ld.global.u32 	%r857, [%rd8+116];
	xor.b32  	%r969, %r969, %r857;
$L__BB0_91:
	and.b32  	%r859, %r814, 64;
	setp.eq.s32 	%p50, %r859, 0;
	@%p50 bra 	$L__BB0_93;
	ld.global.u32 	%r860, [%rd8+120];
	xor.b32  	%r973, %r973, %r860;
	ld.global.u32 	%r861, [%rd8+124];
	xor.b32  	%r972, %r972, %r861;
	ld.global.u32 	%r862, [%rd8+128];
	xor.b32  	%r971, %r971, %r862;
	ld.global.u32 	%r863, [%rd8+132];
	xor.b32  	%r970, %r970, %r863;
	ld.global.u32 	%r864, [%rd8+136];
	xor.b32  	%r969, %r969, %r864;
$L__BB0_93:
	and.b32  	%r866, %r814, 128;
	setp.eq.s32 	%p51, %r866, 0;
	@%p51 bra 	$L__BB0_95;
	ld.global.u32 	%r867, [%rd8+140];
	xor.b32  	%r973, %r973, %r867;
	ld.global.u32 	%r868, [%rd8+144];
	xor.b32  	%r972, %r972, %r868;
	ld.global.u32 	%r869, [%rd8+148];
	xor.b32  	%r971, %r971, %r869;
	ld.global.u32 	%r870, [%rd8+152];
	xor.b32  	%r970, %r970, %r870;
	ld.global.u32 	%r871, [%rd8+156];
	xor.b32  	%r969, %r969, %r871;
$L__BB0_95:
	and.b32  	%r873, %r814, 256;
	setp.eq.s32 	%p52, %r873, 0;
	@%p52 bra 	$L__BB0_97;
	ld.global.u32 	%r874, [%rd8+160];
	xor.b32  	%r973, %r973, %r874;
	ld.global.u32 	%r875, [%rd8+164];
	xor.b32  	%r972, %r972, %r875;
	ld.global.u32 	%r876, [%rd8+168];
	xor.b32  	%r971, %r971, %r876;
	ld.global.u32 	%r877, [%rd8+172];
	xor.b32  	%r970, %r970, %r877;
	ld.global.u32 	%r878, [%rd8+176];
	xor.b32  	%r969, %r969, %r878;
$L__BB0_97:
	and.b32  	%r880, %r814, 512;
	setp.eq.s32 	%p53, %r880, 0;
	@%p53 bra 	$L__BB0_99;
	ld.global.u32 	%r881, [%rd8+180];
	xor.b32  	%r973, %r973, %r881;
	ld.global.u32 	%r882, [%rd8+184];
	xor.b32  	%r972, %r972, %r882;
	ld.global.u32 	%r883, [%rd8+188];
	xor.b32  	%r971, %r971, %r883;
	ld.global.u32 	%r884, [%rd8+192];
	xor.b32  	%r970, %r970, %r884;
	ld.global.u32 	%r885, [%rd8+196];
	xor.b32  	%r969, %r969, %r885;
$L__BB0_99:
	and.b32  	%r887, %r814, 1024;
	setp.eq.s32 	%p54, %r887, 0;
	@%p54 bra 	$L__BB0_101;
	ld.global.u32 	%r888, [%rd8+200];
	xor.b32  	%r973, %r973, %r888;
	ld.global.u32 	%r889, [%rd8+204];
	xor.b32  	%r972, %r972, %r889;
	ld.global.u32 	%r890, [%rd8+208];
	xor.b32  	%r971, %r971, %r890;
	ld.global.u32 	%r891, [%rd8+212];
	xor.b32  	%r970, %r970, %r891;
	ld.global.u32 	%r892, [%rd8+216];
	xor.b32  	%r969, %r969, %r892;
$L__BB0_101:
	and.b32  	%r894, %r814, 2048;
	setp.eq.s32 	%p55, %r894, 0;
	@%p55 bra 	$L__BB0_103;
	ld.global.u32 	%r895, [%rd8+220];
	xor.b32  	%r973, %r973, %r895;
	ld.global.u32 	%r896, [%rd8+224];
	xor.b32  	%r972, %r972, %r896;
	ld.global.u32 	%r897, [%rd8+228];
	xor.b32  	%r971, %r971, %r897;
	ld.global.u32 	%r898, [%rd8+232];
	xor.b32  	%r970, %r970, %r898;
	ld.global.u32 	%r899, [%rd8+236];
	xor.b32  	%r969, %r969, %r899;
$L__BB0_103:
	and.b32  	%r901, %r814, 4096;
	setp.eq.s32 	%p56, %r901, 0;
	@%p56 bra 	$L__BB0_105;
	ld.global.u32 	%r902, [%rd8+240];
	xor.b32  	%r973, %r973, %r902;
	ld.global.u32 	%r903, [%rd8+244];
	xor.b32  	%r972, %r972, %r903;
	ld.global.u32 	%r904, [%rd8+248];
	xor.b32  	%r971, %r971, %r904;
	ld.global.u32 	%r905, [%rd8+252];
	xor.b32  	%r970, %r970, %r905;
	ld.global.u32 	%r906, [%rd8+256];
	xor.b32  	%r969, %r969, %r906;
$L__BB0_105:
	and.b32  	%r908, %r814, 8192;
	setp.eq.s32 	%p57, %r908, 0;
	@%p57 bra 	$L__BB0_107;
	ld.global.u32 	%r909, [%rd8+260];
	xor.b32  	%r973, %r973, %r909;
	ld.global.u32 	%r910, [%rd8+264];
	xor.b32  	%r972, %r972, %r910;
	ld.global.u32 	%r911, [%rd8+268];
	xor.b32  	%r971, %r971, %r911;
	ld.global.u32 	%r912, [%rd8+272];
	xor.b32  	%r970, %r970, %r912;
	ld.global.u32 	%r913, [%rd8+276];
	xor.b32  	%r969, %r969, %r913;
$L__BB0_107:
	and.b32  	%r915, %r814, 16384;
	setp.eq.s32 	%p58, %r915, 0;
	@%p58 bra 	$L__BB0_109;
	ld.global.u32 	%r916, [%rd8+280];
	xor.b32  	%r973, %r973, %r916;
	ld.global.u32 	%r917, [%rd8+284];
	xor.b32  	%r972, %r972, %r917;
	ld.global.u32 	%r918, [%rd8+288];
	xor.b32  	%r971, %r971, %r918;
	ld.global.u32 	%r919, [%rd8+292];
	xor.b32  	%r970, %r970, %r919;
	ld.global.u32 	%r920, [%rd8+296];
	xor.b32  	%r969, %r969, %r920;
$L__BB0_109:
	and.b32  	%r922, %r814, 32768;
	setp.eq.s32 	%p59, %r922, 0;
	@%p59 bra 	$L__BB0_111;
	ld.global.u32 	%r923, [%rd8+300];
	xor.b32  	%r973, %r973, %r923;
	ld.global.u32 	%r924, [%rd8+304];
	xor.b32  	%r972, %r972, %r924;
	ld.global.u32 	%r925, [%rd8+308];
	xor.b32  	%r971, %r971, %r925;
	ld.global.u32 	%r926, [%rd8+312];
	xor.b32  	%r970, %r970, %r926;
	ld.global.u32 	%r927, [%rd8+316];
	xor.b32  	%r969, %r969, %r927;
$L__BB0_111:
	add.s32 	%r1152, %r1152, 16;
	setp.ne.s32 	%p60, %r1152, 32;
	@%p60 bra 	$L__BB0_79;
	mad.lo.s32 	%r928, %r1146, -31, %r372;
	add.s32 	%r1146, %r928, 1;
	setp.ne.s32 	%p61, %r1146, 5;
	@%p61 bra 	$L__BB0_78;
	st.local.u32 	[%rd1+4], %r973;
	st.local.v2.u32 	[%rd1+8], {%r972, %r971};
	st.local.v2.u32 	[%rd1+16], {%r970, %r969};
$L__BB0_114:
	shr.u64 	%rd27, %rd3, 2;
	add.s32 	%r956, %r956, 1;
	setp.gt.u64 	%p62, %rd3, 3;
	@%p62 bra 	$L__BB0_2;
$L__BB0_115:
	neg.f32 	%f1, %f14;
	mov.b32 	%r1249, 0;
	mov.f32 	%f53, 0f00000000;
	mov.f32 	%f50, %f53;
	mov.f32 	%f51, %f53;
	mov.f32 	%f52, %f53;
$L__BB0_116:
	setp.eq.s32 	%p63, %r1249, 1;
	mov.b32 	%r1249, 0;
	mov.f32 	%f54, %f53;
	@%p63 bra 	$L__BB0_118;
	shr.u32 	%r932, %r973, 2;
	xor.b32  	%r933, %r932, %r973;
	shl.b32 	%r934, %r969, 4;
	shl.b32 	%r935, %r933, 1;
	xor.b32  	%r936, %r935, %r934;
	xor.b32  	%r937, %r936, %r933;
	xor.b32  	%r1258, %r937, %r969;
	add.s32 	%r938, %r1250, %r1258;
	add.s32 	%r939, %r938, 362437;
	shr.u32 	%r940, %r972, 2;
	xor.b32  	%r941, %r940, %r972;
	shl.b32 	%r942, %r1258, 4;
	shl.b32 	%r943, %r941, 1;
	xor.b32  	%r944, %r943, %r942;
	xor.b32  	%r945, %r944, %r941;
	xor.b32  	%r1257, %r945, %r1258;
	add.s32 	%r1250, %r1250, 724874;
	add.s32 	%r946, %r1257, %r1250;
	cvt.rn.f32.u32 	%f16, %r939;
	fma.rn.f32 	%f17, %f16, 0f2F800000, 0f2F000000;
	cvt.rn.f32.u32 	%f18, %r946;
	fma.rn.f32 	%f19, %f18, 0f30C90FDB, 0f30490FDB;
	setp.lt.f32 	%p64, %f17, 0f00800000;
	mul.f32 	%f20, %f17, 0f4B000000;
	selp.f32 	%f21, %f20, %f17, %p64;
	selp.f32 	%f22, 0fC1B80000, 0f00000000, %p64;
	mov.b32 	%r947, %f21;
	add.s32 	%r948, %r947, -1059760811;
	and.b32  	%r949, %r948, -8388608;
	sub.s32 	%r950, %r947, %r949;
	mov.b32 	%f23, %r950;
	cvt.rn.f32.s32 	%f24, %r949;
	fma.rn.f32 	%f25, %f24, 0f34000000, %f22;
	add.f32 	%f26, %f23, 0fBF800000;
	fma.rn.f32 	%f27, %f26, 0fBE055027, 0f3E1039F6;
	fma.rn.f32 	%f28, %f27, %f26, 0fBDF8CDCC;
	fma.rn.f32 	%f29, %f28, %f26, 0f3E0F2955;
	fma.rn.f32 	%f30, %f29, %f26, 0fBE2AD8B9;
	fma.rn.f32 	%f31, %f30, %f26, 0f3E4CED0B;
	fma.rn.f32 	%f32, %f31, %f26, 0fBE7FFF22;
	fma.rn.f32 	%f33, %f32, %f26, 0f3EAAAA78;
	fma.rn.f32 	%f34, %f33, %f26, 0fBF000000;
	mul.f32 	%f35, %f26, %f34;
	fma.rn.f32 	%f36, %f35, %f26, %f26;
	fma.rn.f32 	%f37, %f25, 0f3F317218, %f36;
	setp.gt.u32 	%p65, %r947, 2139095039;
	fma.rn.f32 	%f38, %f21, 0f7F800000, 0f7F800000;
	selp.f32 	%f39, %f38, %f37, %p65;
	setp.eq.f32 	%p66, %f21, 0f00000000;
	mul.f32 	%f40, %f39, 0fC0000000;
	selp.f32 	%f41, 0f7F800000, %f40, %p66;
	sqrt.rn.f32 	%f42, %f41;
	sin.approx.f32 	%f43, %f19;
	cos.approx.f32 	%f44, %f19;
	mul.f32 	%f54, %f42, %f43;
	mul.f32 	%f53, %f42, %f44;
	mov.b32 	%r1249, 1;
	mov.u32 	%r1259, %r969;
	mov.u32 	%r972, %r970;
	mov.u32 	%r973, %r971;
	mov.u32 	%r969, %r1257;
	mov.u32 	%r970, %r1258;
	mov.u32 	%r971, %r1259;
$L__BB0_118:
	mul.f32 	%f45, %f51, %f1;
	fma.rn.f32 	%f46, %f13, %f45, %f54;
	add.f32 	%f51, %f51, %f46;
	fma.rn.f32 	%f50, %f13, %f51, %f50;
	add.f32 	%f52, %f13, %f52;
	setp.ge.f32 	%p67, %f50, 0f00000000;
	neg.f32 	%f47, %f50;
	selp.f32 	%f48, %f50, %f47, %p67;
	setp.leu.f32 	%p68, %f48, 0f3F800000;
	@%p68 bra 	$L__BB0_116;
	cvta.to.global.u64 	%rd24, %rd10;
	shl.b64 	%rd25, %rd2, 2;
	add.s64 	%rd26, %rd24, %rd25;
	st.global.f32 	[%rd26], %f52;
	ret;

}


// ===== COMPILED SASS (sm_100) =====

	.target	sm_100

	.elftype	@"ET_EXEC"


//--------------------- .note.nv.tkinfo           --------------------------
	.section	.note.nv.tkinfo,"",@"SHT_NOTE"
	.sectionflags	@"SHF_NOTE_NV_TKINFO"
	.tkinfo
        /*0018*/ 	.word	0x00000002
        /*0030*/ 	.string	""
        /*0030*/ 	.string	"ptxas"
        /*0030*/ 	.string	"Cuda compilation tools, release 13.0, V13.0.88"
        /*0030*/ 	.string	"Build cuda_13.0.r13.0/compiler.36424714_0"
        /*0030*/ 	.string	"-arch sm_100 -m 64 "



//--------------------- .note.nv.cuinfo           --------------------------
	.section	.note.nv.cuinfo,"",@"SHT_NOTE"
	.sectionflags	@"SHF_NOTE_NV_CUINFO"
        /*0018*/ 	.short	0x0002
        /*001a*/ 	.short	0x0064
        /*001c*/ 	.short	0x0082
	.zero		2


//--------------------- .nv.info                  --------------------------
	.section	.nv.info,"",@"SHT_CUDA_INFO"
	.align	4


	//----- nvinfo : EIATTR_REGCOUNT
	.align		4
        /*0000*/ 	.byte	0x04, 0x2f
        /*0002*/ 	.short	(.L_10 - .L_9)
	.align		4
.L_9:
        /*0004*/ 	.word	index@(_Z17langevin_equationPfffy)
        /*0008*/ 	.word	0x0000001f


	//----- nvinfo : EIATTR_FRAME_SIZE
	.align		4
.L_10:
        /*000c*/ 	.byte	0x04, 0x11
        /*000e*/ 	.short	(.L_12 - .L_11)
	.align		4
.L_11:
        /*0010*/ 	.word	index@($__internal_0_$__cuda_sm20_sqrt_rn_f32_slowpath)
        /*0014*/ 	.word	0x00000030


	//----- nvinfo : EIATTR_FRAME_SIZE
	.align		4
.L_12:
        /*0018*/ 	.byte	0x04, 0x11
        /*001a*/ 	.short	(.L_14 - .L_13)
	.align		4
.L_13:
        /*001c*/ 	.word	index@(_Z17langevin_equationPfffy)
        /*0020*/ 	.word	0x00000030


	//----- nvinfo : EIATTR_MIN_STACK_SIZE
	.align		4
.L_14:
        /*0024*/ 	.byte	0x04, 0x12
        /*0026*/ 	.short	(.L_16 - .L_15)
	.align		4
.L_15:
        /*0028*/ 	.word	index@(_Z17langevin_equationPfffy)
        /*002c*/ 	.word	0x00000030
.L_16:


//--------------------- .nv.compat                --------------------------
	.section	.nv.compat,"",@"SHT_CUDA_COMPAT_INFO"
	.align	4
        /*0000*/ 	.byte	0x02, 0x09, 0x00, 0x00, 0x02, 0x02, 0x01, 0x00, 0x02, 0x05, 0x05, 0x00, 0x03, 0x07, 0x01, 0x01
        /*0010*/ 	.byte	0x02, 0x03, 0x00, 0x00, 0x02, 0x06, 0x01, 0x00, 0x04, 0x0b, 0x08, 0x00, 0x01, 0x00, 0x00, 0x00
        /*0020*/ 	.byte	0x00, 0x00, 0x00, 0x00


//--------------------- .nv.info._Z17langevin_equationPfffy --------------------------
	.section	.nv.info._Z17langevin_equationPfffy,"",@"SHT_CUDA_INFO"
	.sectionflags	@""
	.align	4


	//----- nvinfo : EIATTR_CUDA_API_VERSION
	.align		4
        /*0000*/ 	.byte	0x04, 0x37
        /*0002*/ 	.short	(.L_18 - .L_17)
.L_17:
        /*0004*/ 	.word	0x00000082


	//----- nvinfo : EIATTR_KPARAM_INFO
	.align		4
.L_18:
        /*0008*/ 	.byte	0x04, 0x17
        /*000a*/ 	.short	(.L_20 - .L_19)
.L_19:
        /*000c*/ 	.word	0x00000000
        /*0010*/ 	.short	0x0003
        /*0012*/ 	.short	0x0010
        /*0014*/ 	.byte	0x00, 0xf0, 0x21, 0x00


	//----- nvinfo : EIATTR_KPARAM_INFO
	.align		4
.L_20:
        /*0018*/ 	.byte	0x04, 0x17
        /*001a*/ 	.short	(.L_22 - .L_21)
.L_21:
        /*001c*/ 	.word	0x00000000
        /*0020*/ 	.short	0x0002
        /*0022*/ 	.short	0x000c
        /*0024*/ 	.byte	0x00, 0xf0, 0x11, 0x00


	//----- nvinfo : EIATTR_KPARAM_INFO
	.align		4
.L_22:
        /*0028*/ 	.byte	0x04, 0x17
        /*002a*/ 	.short	(.L_24 - .L_23)
.L_23:
        /*002c*/ 	.word	0x00000000
        /*0030*/ 	.short	0x0001
        /*0032*/ 	.short	0x0008
        /*0034*/ 	.byte	0x00, 0xf0, 0x11, 0x00


	//----- nvinfo : EIATTR_KPARAM_INFO
	.align		4
.L_24:
        /*0038*/ 	.byte	0x04, 0x17
        /*003a*/ 	.short	(.L_26 - .L_25)
.L_25:
        /*003c*/ 	.word	0x00000000
        /*0040*/ 	.short	0x0000
        /*0042*/ 	.short	0x0000
        /*0044*/ 	.byte	0x00, 0xf5, 0x21, 0x00


	//----- nvinfo : EIATTR_SPARSE_MMA_MASK
	.align		4
.L_26:
        /*0048*/ 	.byte	0x03, 0x50
        /*004a*/ 	.short	0x0000


	//----- nvinfo : EIATTR_MAXREG_COUNT
	.align		4
        /*004c*/ 	.byte	0x03, 0x1b
        /*004e*/ 	.short	0x00ff


	//----- nvinfo : EIATTR_MERCURY_ISA_VERSION
	.align		4
        /*0050*/ 	.byte	0x03, 0x5f
        /*0052*/ 	.short	0x0101


	//----- nvinfo : EIATTR_VRC_CTA_INIT_COUNT
	.align		4
        /*0054*/ 	.byte	0x02, 0x4a
	.zero		1
	.zero		1


	//----- nvinfo : EIATTR_EXIT_INSTR_OFFSETS
	.align		4
        /*0058*/ 	.byte	0x04, 0x1c
        /*005a*/ 	.short	(.L_28 - .L_27)


	//   ....[0]....
.L_27:
        /*005c*/ 	.word	0x00002bf0


	//----- nvinfo : EIATTR_CRS_STACK_SIZE
	.align		4
.L_28:
        /*0060*/ 	.byte	0x04, 0x1e
        /*0062*/ 	.short	(.L_30 - .L_29)
.L_29:
        /*0064*/ 	.word	0x00000000


	//----- nvinfo : EIATTR_CBANK_PARAM_SIZE
	.align		4
.L_30:
        /*0068*/ 	.byte	0x03, 0x19
        /*006a*/ 	.short	0x0018


	//----- nvinfo : EIATTR_PARAM_CBANK
	.align		4
        /*006c*/ 	.byte	0x04, 0x0a
        /*006e*/ 	.short	(.L_32 - .L_31)
	.align		4
.L_31:
        /*0070*/ 	.word	index@(.nv.constant0._Z17langevin_equationPfffy)
        /*0074*/ 	.short	0x0380
        /*0076*/ 	.short	0x0018


	//----- nvinfo : EIATTR_SW_WAR
	.align		4
.L_32:
        /*0078*/ 	.byte	0x04, 0x36
        /*007a*/ 	.short	(.L_34 - .L_33)
.L_33:
        /*007c*/ 	.word	0x00000008
.L_34:


//--------------------- .nv.callgraph             --------------------------
	.section	.nv.callgraph,"",@"SHT_CUDA_CALLGRAPH"
	.align	4
	.sectionentsize	8
	.align		4
        /*0000*/ 	.word	0x00000000
	.align		4
        /*0004*/ 	.word	0xffffffff
	.align		4
        /*0008*/ 	.word	0x00000000
	.align		4
        /*000c*/ 	.word	0xfffffffe
	.align		4
        /*0010*/ 	.word	0x00000000
	.align		4
        /*0014*/ 	.word	0xfffffffd
	.align		4
        /*0018*/ 	.word	0x00000000
	.align		4
        /*001c*/ 	.word	0xfffffffc


//--------------------- .nv.constant4             --------------------------
	.section	.nv.constant4,"a",@progbits
	.align	8
	.align		8
.nv.constant4:
        /*0000*/ 	.dword	precalc_xorwow_matrix
	.align		8
        /*0008*/ 	.dword	precalc_xorwow_offset_matrix
	.align		8
        /*0010*/ 	.dword	mrg32k3aM1
	.align		8
        /*0018*/ 	.dword	mrg32k3aM2
	.align		8
        /*0020*/ 	.dword	mrg32k3aM1SubSeq
	.align		8
        /*0028*/ 	.dword	mrg32k3aM2SubSeq
	.align		8
        /*0030*/ 	.dword	mrg32k3aM1Seq
	.align		8
        /*0038*/ 	.dword	mrg32k3aM2Seq


//--------------------- .nv.constant3             --------------------------
	.section	.nv.constant3,"a",@progbits
	.align	8
.nv.constant3:
	.type		__cr_lgamma_table,@object
	.size		__cr_lgamma_table,(.L_8 - __cr_lgamma_table)
__cr_lgamma_table:
        /*0000*/ 	.byte	0x00, 0x00, 0x00, 0x00, 0x00, 0x00, 0x00, 0x00, 0x00, 0x00, 0x00, 0x00, 0x00, 0x00, 0x00, 0x00
        /*0010*/ 	.byte	0xef, 0x39, 0xfa, 0xfe, 0x42, 0x2e, 0xe6, 0x3f, 0x02, 0x20, 0x2a, 0xfa, 0x0b, 0xab, 0xfc, 0x3f
        /*0020*/ 	.byte	0xf9, 0x2c, 0x92, 0x7c, 0xa7, 0x6c, 0x09, 0x40, 0xc9, 0x79, 0x44, 0x3c, 0x64, 0x26, 0x13, 0x40
        /*0030*/ 	.byte	0xca, 0x01, 0xcf, 0x3a, 0x27, 0x51, 0x1a, 0x40, 0x30, 0xcc, 0x2d, 0xf3, 0xe1, 0x0c, 0x21, 0x40
        /*0040*/ 	.byte	0x0d, 0xb7, 0xfc, 0x82, 0x8e, 0x35, 0x25, 0x40
.L_8:


//--------------------- .text._Z17langevin_equationPfffy --------------------------
	.section	.text._Z17langevin_equationPfffy,"ax",@progbits
	.align	128
        .global         _Z17langevin_equationPfffy
        .type           _Z17langevin_equationPfffy,@function
        .size           _Z17langevin_equationPfffy,(.L_x_15 - _Z17langevin_equationPfffy)
        .other          _Z17langevin_equationPfffy,@"STO_CUDA_ENTRY STV_DEFAULT"
_Z17langevin_equationPfffy:
.text._Z17langevin_equationPfffy:
[----:B------:R-:W0:Y:S08]  /*0000*/  LDC R1, c[0x0][0x37c] ;  /* 0x0000df00ff017b82 */ /* 0x000e300000000800 */
[----:B------:R-:W1:Y:S01]  /*0010*/  LDC.64 R2, c[0x0][0x390] ;  /* 0x0000e400ff027b82 */ /* 0x000e620000000a00 */
[----:B0-----:R-:W-:Y:S01]  /*0020*/  VIADD R1, R1, 0xffffffd0 ;  /* 0xffffffd001017836 */ /* 0x001fe20000000000 */
[----:B------:R-:W0:Y:S06]  /*0030*/  LDCU.64 UR8, c[0x0][0x358] ;  /* 0x00006b00ff0877ac */ /* 0x000e2c0008000a00 */
[----:B------:R-:W2:Y:S01]  /*0040*/  S2UR UR5, SR_CTAID.X ;  /* 0x00000000000579c3 */ /* 0x000ea20000002500 */
[----:B-1----:R-:W-:-:S02]  /*0050*/  LOP3.LUT R0, R2, 0xaad26b49, RZ, 0x3c, !PT ;  /* 0xaad26b4902007812 */ /* 0x002fc400078e3cff */
[----:B------:R-:W-:-:S03]  /*0060*/  LOP3.LUT R2, R3, 0xf7dcefdd, RZ, 0x3c, !PT ;  /* 0xf7dcefdd03027812 */ /* 0x000fc600078e3cff */
[----:B------:R-:W-:Y:S02]  /*0070*/  IMAD R0, R0, 0x4182bed5, RZ ;  /* 0x4182bed500007824 */ /* 0x000fe400078e02ff */
[----:B------:R-:W-:Y:S01]  /*0080*/  IMAD R3, R2, -0x658354e5, RZ ;  /* 0x9a7cab1b02037824 */ /* 0x000fe200078e02ff */
[----:B--2---:R-:W-:Y:S01]  /*0090*/  UISETP.NE.AND UP0, UPT, UR5, URZ, UPT ;  /* 0x000000ff0500728c */ /* 0x004fe2000bf05270 */
[C---:B------:R-:W-:Y:S01]  /*00a0*/  VIADD R7, R0.reuse, 0x75bcd15 ;  /* 0x075bcd1500077836 */ /* 0x040fe20000000000 */
[C---:B------:R-:W-:Y:S01]  /*00b0*/  LOP3.LUT R4, R0.reuse, 0x159a55e5, RZ, 0x3c, !PT ;  /* 0x159a55e500047812 */ /* 0x040fe200078e3cff */
[C---:B------:R-:W-:Y:S01]  /*00c0*/  VIADD R5, R3.reuse, 0x1f123bb5 ;  /* 0x1f123bb503057836 */ /* 0x040fe20000000000 */
[C---:B------:R-:W-:Y:S02]  /*00d0*/  IADD3 R6, PT, PT, R0.reuse, 0x64f0c9, R3 ;  /* 0x0064f0c900067810 */ /* 0x040fe40007ffe003 */
[----:B------:R-:W-:Y:S01]  /*00e0*/  LOP3.LUT R2, R3, 0x5491333, RZ, 0x3c, !PT ;  /* 0x0549133303027812 */ /* 0x000fe200078e3cff */
[----:B------:R-:W-:Y:S01]  /*00f0*/  VIADD R3, R0, 0x583f19 ;  /* 0x00583f1900037836 */ /* 0x000fe20000000000 */
[----:B------:R1:W-:Y:S04]  /*0100*/  STL.64 [R1+0x8], R4 ;  /* 0x0000080401007387 */ /* 0x0003e80000100a00 */
[----:B------:R1:W-:Y:S04]  /*0110*/  STL.64 [R1], R6 ;  /* 0x0000000601007387 */ /* 0x0003e80000100a00 */
[----:B------:R1:W-:Y:S01]  /*0120*/  STL.64 [R1+0x10], R2 ;  /* 0x0000100201007387 */ /* 0x0003e20000100a00 */
[----:B0-----:R-:W-:Y:S05]  /*0130*/  BRA.U !UP0, `(.L_x_0) ;  /* 0x00000025082c7547 */ /* 0x001fea000b800000 */
[----:B------:R-:W-:Y:S01]  /*0140*/  IMAD.MOV.U32 R0, RZ, RZ, RZ ;  /* 0x000000ffff007224 */ /* 0x000fe200078e00ff */
[----:B------:R-:W-:Y:S01]  /*0150*/  UMOV UR6, UR5 ;  /* 0x0000000500067c82 */ /* 0x000fe20008000000 */
[----:B------:R-:W-:-:S05]  /*0160*/  UMOV UR4, URZ ;  /* 0x000000ff00047c82 */ /* 0x000fca0008000000 */
.L_x_8:
[----:B------:R-:W-:-:S04]  /*0170*/  ULOP3.LUT UR7, UR6, 0x3, URZ, 0xc0, !UPT ;  /* 0x0000000306077892 */ /* 0x000fc8000f8ec0ff */
[----:B------:R-:W-:-:S04]  /*0180*/  UISETP.NE.U32.AND UP0, UPT, UR7, URZ, UPT ;  /* 0x000000ff0700728c */ /* 0x000fc8000bf05070 */
[----:B------:R-:W-:-:S09]  /*0190*/  UISETP.NE.AND.EX UP0, UPT, URZ, URZ, UPT, UP0 ;  /* 0x000000ffff00728c */ /* 0x000fd2000bf05300 */
[----:B0-23--:R-:W-:Y:S05]  /*01a0*/  BRA.U !UP0, `(.L_x_1) ;  /* 0x0000002108f47547 */ /* 0x00dfea000b800000 */
[----:B------:R-:W0:Y:S01]  /*01b0*/  LDC.64 R8, c[0x4][RZ] ;  /* 0x01000000ff087b82 */ /* 0x000e220000000a00 */
[----:B------:R-:W-:Y:S01]  /*01c0*/  IMAD.MOV.U32 R12, RZ, RZ, RZ ;  /* 0x000000ffff0c7224 */ /* 0x000fe200078e00ff */
[----:B-1----:R-:W-:Y:S02]  /*01d0*/  CS2R R2, SRZ ;  /* 0x0000000000027805 */ /* 0x002fe4000001ff00 */
[----:B------:R-:W-:Y:S01]  /*01e0*/  CS2R R4, SRZ ;  /* 0x0000000000047805 */ /* 0x000fe2000001ff00 */
[----:B------:R-:W-:Y:S02]  /*01f0*/  IMAD.MOV.U32 R7, RZ, RZ, RZ ;  /* 0x000000ffff077224 */ /* 0x000fe400078e00ff */
[----:B0-----:R-:W-:-:S07]  /*0200*/  IMAD.WIDE.U32 R8, R0, 0xc80, R8 ;  /* 0x00000c8000087825 */ /* 0x001fce00078e0008 */
.L_x_3:
[----:B------:R-:W-:-:S06]  /*0210*/  IMAD R13, R12, 0x4, R1 ;  /* 0x000000040c0d7824 */ /* 0x000fcc00078e0201 */
[----:B------:R-:W5:Y:S01]  /*0220*/  LDL R13, [R13+0x4] ;  /* 0x000004000d0d7983 */ /* 0x000f620000100800 */
[----:B------:R-:W-:-:S07]  /*0230*/  IMAD.MOV.U32 R14, RZ, RZ, RZ ;  /* 0x000000ffff0e7224 */ /* 0x000fce00078e00ff */
.L_x_2:
[----:B-----5:R-:W-:Y:S01]  /*0240*/  SHF.R.U32.HI R19, RZ, R14, R13 ;  /* 0x0000000eff137219 */ /* 0x020fe2000001160d */
[----:B------:R-:W-:-:S03]  /*0250*/  IMAD.SHL.U32 R11, R12, 0x20, RZ ;  /* 0x000000200c0b7824 */ /* 0x000fc600078e00ff */
[----:B------:R-:W-:Y:S01]  /*0260*/  LOP3.LUT R15, R19, 0x1, RZ, 0xc0, !PT ;  /* 0x00000001130f7812 */ /* 0x000fe200078ec0ff */
[----:B------:R-:W-:-:S03]  /*0270*/  IMAD.IADD R10, R11, 0x1, R14 ;  /* 0x000000010b0a7824 */ /* 0x000fc600078e020e */
[----:B------:R-:W-:Y:S01]  /*0280*/  ISETP.NE.U32.AND P0, PT, R15, 0x1, PT ;  /* 0x000000010f00780c */ /* 0x000fe20003f05070 */
[----:B------:R-:W-:-:S03]  /*0290*/  IMAD R11, R10, 0x5, RZ ;  /* 0x000000050a0b7824 */ /* 0x000fc600078e02ff */
[----:B------:R-:W-:Y:S01]  /*02a0*/  R2P PR, R19, 0x7e ;  /* 0x0000007e13007804 */ /* 0x000fe20000000000 */
[----:B------:R-:W-:-:S08]  /*02b0*/  IMAD.WIDE.U32 R10, R11, 0x4, R8 ;  /* 0x000000040b0a7825 */ /* 0x000fd000078e0008 */
[----:B------:R-:W2:Y:S04]  /*02c0*/  @!P0 LDG.E R22, desc[UR8][R10.64+0x10] ;  /* 0x000010080a168981 */ /* 0x000ea8000c1e1900 */
[----:B------:R-:W3:Y:S04]  /*02d0*/  @P1 LDG.E R24, desc[UR8][R10.64+0x24] ;  /* 0x000024080a181981 */ /* 0x000ee8000c1e1900 */
[----:B------:R-:W4:Y:S04]  /*02e0*/  @P2 LDG.E R26, desc[UR8][R10.64+0x38] ;  /* 0x000038080a1a2981 */ /* 0x000f28000c1e1900 */
[----:B------:R-:W4:Y:S04]  /*02f0*/  @!P0 LDG.E R18, desc[UR8][R10.64] ;  /* 0x000000080a128981 */ /* 0x000f28000c1e1900 */
[----:B------:R-:W4:Y:S04]  /*0300*/  @P3 LDG.E R28, desc[UR8][R10.64+0x4c] ;  /* 0x00004c080a1c3981 */ /* 0x000f28000c1e1900 */
[----:B------:R-:W4:Y:S04]  /*0310*/  @!P0 LDG.E R15, desc[UR8][R10.64+0x4] ;  /* 0x000004080a0f8981 */ /* 0x000f28000c1e1900 */
[----:B------:R-:W4:Y:S04]  /*0320*/  @P4 LDG.E R21, desc[UR8][R10.64+0x60] ;  /* 0x000060080a154981 */ /* 0x000f28000c1e1900 */
[----:B------:R-:W4:Y:S04]  /*0330*/  @!P0 LDG.E R20, desc[UR8][R10.64+0x8] ;  /* 0x000008080a148981 */ /* 0x000f28000c1e1900 */
[----:B------:R-:W4:Y:S04]  /*0340*/  @!P0 LDG.E R17, desc[UR8][R10.64+0xc] ;  /* 0x00000c080a118981 */ /* 0x000f28000c1e1900 */
[----:B------:R-:W4:Y:S04]  /*0350*/  @P5 LDG.E R16, desc[UR8][R10.64+0x74] ;  /* 0x000074080a105981 */ /* 0x000f28000c1e1900 */
[----:B------:R-:W4:Y:S04]  /*0360*/  @P2 LDG.E R23, desc[UR8][R10.64+0x34] ;  /* 0x000034080a172981 */ /* 0x000f28000c1e1900 */
[----:B------:R-:W4:Y:S01]  /*0370*/  @P5 LDG.E R25, desc[UR8][R10.64+0x68] ;  /* 0x000068080a195981 */ /* 0x000f22000c1e1900 */
[----:B--2---:R-:W-:-:S03]  /*0380*/  @!P0 LOP3.LUT R3, R3, R22, RZ, 0x3c, !PT ;  /* 0x0000001603038212 */ /* 0x004fc600078e3cff */
[----:B------:R-:W2:Y:S01]  /*0390*/  @P2 LDG.E R22, desc[UR8][R10.64+0x28] ;  /* 0x000028080a162981 */ /* 0x000ea2000c1e1900 */
[----:B---3--:R-:W-:-:S03]  /*03a0*/  @P1 LOP3.LUT R3, R3, R24, RZ, 0x3c, !PT ;  /* 0x0000001803031212 */ /* 0x008fc600078e3cff */
[----:B------:R-:W3:Y:S01]  /*03b0*/  @P2 LDG.E R24, desc[UR8][R10.64+0x30] ;  /* 0x000030080a182981 */ /* 0x000ee2000c1e1900 */
[----:B----4-:R-:W-:-:S03]  /*03c0*/  @P2 LOP3.LUT R3, R3, R26, RZ, 0x3c, !PT ;  /* 0x0000001a03032212 */ /* 0x010fc600078e3cff */
[----:B------:R-:W4:Y:S01]  /*03d0*/  @P6 LDG.E R26, desc[UR8][R10.64+0x88] ;  /* 0x000088080a1a6981 */ /* 0x000f22000c1e1900 */
[----:B------:R-:W-:-:S03]  /*03e0*/  @!P0 LOP3.LUT R7, R7, R18, RZ, 0x3c, !PT ;  /* 0x0000001207078212 */ /* 0x000fc600078e3cff */
[----:B------:R-:W2:Y:S01]  /*03f0*/  @P1 LDG.E R18, desc[UR8][R10.64+0x14] ;  /* 0x000014080a121981 */ /* 0x000ea2000c1e1900 */
[----:B------:R-:W-:Y:S02]  /*0400*/  @P3 LOP3.LUT R3, R3, R28, RZ, 0x3c, !PT ;  /* 0x0000001c03033212 */ /* 0x000fe400078e3cff */
[----:B------:R-:W-:Y:S02]  /*0410*/  @!P0 LOP3.LUT R4, R4, R15, RZ, 0x3c, !PT ;  /* 0x0000000f04048212 */ /* 0x000fe400078e3cff */
[----:B------:R-:W3:Y:S01]  /*0420*/  @P1 LDG.E R15, desc[UR8][R10.64+0x18] ;  /* 0x000018080a0f1981 */ /* 0x000ee2000c1e1900 */
[----:B------:R-:W-:-:S03]  /*0430*/  @P4 LOP3.LUT R3, R3, R21, RZ, 0x3c, !PT ;  /* 0x0000001503034212 */ /* 0x000fc600078e3cff */
[----:B------:R-:W4:Y:S01]  /*0440*/  @P2 LDG.E R21, desc[UR8][R10.64+0x2c] ;  /* 0x00002c080a152981 */ /* 0x000f22000c1e1900 */
[----:B------:R-:W-:-:S03]  /*0450*/  @!P0 LOP3.LUT R5, R5, R20, RZ, 0x3c, !PT ;  /* 0x0000001405058212 */ /* 0x000fc600078e3cff */
[----:B------:R-:W4:Y:S01]  /*0460*/  @P1 LDG.E R20, desc[UR8][R10.64+0x1c] ;  /* 0x00001c080a141981 */ /* 0x000f22000c1e1900 */
[----:B------:R-:W-:-:S03]  /*0470*/  @!P0 LOP3.LUT R2, R2, R17, RZ, 0x3c, !PT ;  /* 0x0000001102028212 */ /* 0x000fc600078e3cff */
[----:B------:R-:W4:Y:S01]  /*0480*/  @P1 LDG.E R17, desc[UR8][R10.64+0x20] ;  /* 0x000020080a111981 */ /* 0x000f22000c1e1900 */
[----:B------:R-:W-:-:S03]  /*0490*/  @P5 LOP3.LUT R3, R3, R16, RZ, 0x3c, !PT ;  /* 0x0000001003035212 */ /* 0x000fc600078e3cff */
[----:B------:R-:W4:Y:S01]  /*04a0*/  @P3 LDG.E R16, desc[UR8][R10.64+0x3c] ;  /* 0x00003c080a103981 */ /* 0x000f22000c1e1900 */
[----:B--2---:R-:W-:-:S03]  /*04b0*/  @P1 LOP3.LUT R7, R7, R18, RZ, 0x3c, !PT ;  /* 0x0000001207071212 */ /* 0x004fc600078e3cff */
[----:B------:R-:W2:Y:S01]  /*04c0*/  @P3 LDG.E R18, desc[UR8][R10.64+0x44] ;  /* 0x000044080a123981 */ /* 0x000ea2000c1e1900 */
[----:B------:R-:W-:-:S03]  /*04d0*/  @P2 LOP3.LUT R7, R7, R22, RZ, 0x3c, !PT ;  /* 0x0000001607072212 */ /* 0x000fc600078e3cff */
[----:B------:R-:W2:Y:S01]  /*04e0*/  @P5 LDG.E R22, desc[UR8][R10.64+0x64] ;  /* 0x000064080a165981 */ /* 0x000ea2000c1e1900 */
[----:B---3--:R-:W-:-:S03]  /*04f0*/  @P1 LOP3.LUT R4, R4, R15, RZ, 0x3c, !PT ;  /* 0x0000000f04041212 */ /* 0x008fc600078e3cff */
[----:B------:R-:W3:Y:S01]  /*0500*/  @P3 LDG.E R15, desc[UR8][R10.64+0x40] ;  /* 0x000040080a0f3981 */ /* 0x000ee2000c1e1900 */
[----:B----4-:R-:W-:-:S03]  /*0510*/  @P2 LOP3.LUT R4, R4, R21, RZ, 0x3c, !PT ;  /* 0x0000001504042212 */ /* 0x010fc600078e3cff */
[----:B------:R-:W4:Y:S01]  /*0520*/  @P4 LDG.E R21, desc[UR8][R10.64+0x54] ;  /* 0x000054080a154981 */ /* 0x000f22000c1e1900 */
[----:B------:R-:W-:-:S03]  /*0530*/  @P1 LOP3.LUT R5, R5, R20, RZ, 0x3c, !PT ;  /* 0x0000001405051212 */ /* 0x000fc600078e3cff */
[----:B------:R-:W4:Y:S01]  /*0540*/  @P4 LDG.E R20, desc[UR8][R10.64+0x58] ;  /* 0x000058080a144981 */ /* 0x000f22000c1e1900 */
[----:B------:R-:W-:-:S03]  /*0550*/  @P1 LOP3.LUT R2, R2, R17, RZ, 0x3c, !PT ;  /* 0x0000001102021212 */ /* 0x000fc600078e3cff */
[----:B------:R-:W4:Y:S01]  /*0560*/  @P3 LDG.E R17, desc[UR8][R10.64+0x48] ;  /* 0x000048080a113981 */ /* 0x000f22000c1e1900 */
[----:B------:R-:W-:-:S03]  /*0570*/  @P3 LOP3.LUT R7, R7, R16, RZ, 0x3c, !PT ;  /* 0x0000001007073212 */ /* 0x000fc600078e3cff */
[----:B------:R-:W4:Y:S01]  /*0580*/  @P4 LDG.E R16, desc[UR8][R10.64+0x50] ;  /* 0x000050080a104981 */ /* 0x000f22000c1e1900 */
[----:B------:R-:W-:Y:S02]  /*0590*/  @P2 LOP3.LUT R5, R5, R24, RZ, 0x3c, !PT ;  /* 0x0000001805052212 */ /* 0x000fe400078e3cff */
[----:B------:R-:W-:Y:S01]  /*05a0*/  @P2 LOP3.LUT R2, R2, R23, RZ, 0x3c, !PT ;  /* 0x0000001702022212 */ /* 0x000fe200078e3cff */
[----:B------:R-:W4:Y:S04]  /*05b0*/  @P5 LDG.E R24, desc[UR8][R10.64+0x6c] ;  /* 0x00006c080a185981 */ /* 0x000f28000c1e1900 */
[----:B------:R-:W4:Y:S01]  /*05c0*/  @P4 LDG.E R23, desc[UR8][R10.64+0x5c] ;  /* 0x00005c080a174981 */ /* 0x000f22000c1e1900 */
[----:B------:R-:W-:Y:S02]  /*05d0*/  LOP3.LUT P0, RZ, R19, 0x80, RZ, 0xc0, !PT ;  /* 0x0000008013ff7812 */ /* 0x000fe4000780c0ff */
[----:B--2---:R-:W-:-:S02]  /*05e0*/  @P3 LOP3.LUT R5, R5, R18, RZ, 0x3c, !PT ;  /* 0x0000001205053212 */ /* 0x004fc400078e3cff */
[----:B------:R-:W2:Y:S01]  /*05f0*/  @P6 LDG.E R18, desc[UR8][R10.64+0x80] ;  /* 0x000080080a126981 */ /* 0x000ea2000c1e1900 */
[----:B---3--:R-:W-:-:S03]  /*0600*/  @P3 LOP3.LUT R4, R4, R15, RZ, 0x3c, !PT ;  /* 0x0000000f04043212 */ /* 0x008fc600078e3cff */
[----:B------:R-:W3:Y:S01]  /*0610*/  @P5 LDG.E R15, desc[UR8][R10.64+0x70] ;  /* 0x000070080a0f5981 */ /* 0x000ee2000c1e1900 */
[----:B----4-:R-:W-:-:S03]  /*0620*/  @P4 LOP3.LUT R4, R4, R21, RZ, 0x3c, !PT ;  /* 0x0000001504044212 */ /* 0x010fc600078e3cff */
[----:B------:R-:W4:Y:S01]  /*0630*/  @P6 LDG.E R21, desc[UR8][R10.64+0x84] ;  /* 0x000084080a156981 */ /* 0x000f22000c1e1900 */
[----:B------:R-:W-:Y:S02]  /*0640*/  @P4 LOP3.LUT R5, R5, R20, RZ, 0x3c, !PT ;  /* 0x0000001405054212 */ /* 0x000fe400078e3cff */
[----:B------:R-:W-:Y:S01]  /*0650*/  @P3 LOP3.LUT R2, R2, R17, RZ, 0x3c, !PT ;  /* 0x0000001102023212 */ /* 0x000fe200078e3cff */
[----:B------:R-:W4:Y:S01]  /*0660*/  @P0 LDG.E R20, desc[UR8][R10.64+0x8c] ;  /* 0x00008c080a140981 */ /* 0x000f22000c1e1900 */
[----:B------:R-:W-:-:S03]  /*0670*/  @P4 LOP3.LUT R7, R7, R16, RZ, 0x3c, !PT ;  /* 0x0000001007074212 */ /* 0x000fc600078e3cff */
[----:B------:R-:W4:Y:S01]  /*0680*/  @P6 LDG.E R17, desc[UR8][R10.64+0x7c] ;  /* 0x00007c080a116981 */ /* 0x000f22000c1e1900 */
[----:B------:R-:W-:-:S03]  /*0690*/  @P5 LOP3.LUT R4, R4, R25, RZ, 0x3c, !PT ;  /* 0x0000001904045212 */ /* 0x000fc600078e3cff */
[----:B------:R-:W4:Y:S01]  /*06a0*/  @P6 LDG.E R16, desc[UR8][R10.64+0x78] ;  /* 0x000078080a106981 */ /* 0x000f22000c1e1900 */
[----:B------:R-:W-:Y:S02]  /*06b0*/  @P5 LOP3.LUT R7, R7, R22, RZ, 0x3c, !PT ;  /* 0x0000001607075212 */ /* 0x000fe400078e3cff */
[----:B------:R-:W-:Y:S01]  /*06c0*/  @P4 LOP3.LUT R2, R2, R23, RZ, 0x3c, !PT ;  /* 0x0000001702024212 */ /* 0x000fe200078e3cff */
[----:B------:R-:W4:Y:S01]  /*06d0*/  @P0 LDG.E R22, desc[UR8][R10.64+0x94] ;  /* 0x000094080a160981 */ /* 0x000f22000c1e1900 */
[----:B------:R-:W-:-:S03]  /*06e0*/  @P5 LOP3.LUT R5, R5, R24, RZ, 0x3c, !PT ;  /* 0x0000001805055212 */ /* 0x000fc600078e3cff */
[----:B------:R-:W4:Y:S04]  /*06f0*/  @P0 LDG.E R23, desc[UR8][R10.64+0x90] ;  /* 0x000090080a170981 */ /* 0x000f28000c1e1900 */
[----:B------:R-:W4:Y:S04]  /*0700*/  @P0 LDG.E R25, desc[UR8][R10.64+0x98] ;  /* 0x000098080a190981 */ /* 0x000f28000c1e1900 */
[----:B------:R-:W4:Y:S01]  /*0710*/  @P0 LDG.E R24, desc[UR8][R10.64+0x9c] ;  /* 0x00009c080a180981 */ /* 0x000f22000c1e1900 */
[----:B------:R-:W-:Y:S02]  /*0720*/  @P6 LOP3.LUT R3, R3, R26, RZ, 0x3c, !PT ;  /* 0x0000001a03036212 */ /* 0x000fe400078e3cff */
[----:B--2---:R-:W-:-:S02]  /*0730*/  @P6 LOP3.LUT R5, R5, R18, RZ, 0x3c, !PT ;  /* 0x0000001205056212 */ /* 0x004fc400078e3cff */
[----:B---3--:R-:W-:-:S04]  /*0740*/  @P5 LOP3.LUT R2, R2, R15, RZ, 0x3c, !PT ;  /* 0x0000000f02025212 */ /* 0x008fc800078e3cff */
[----:B----4-:R-:W-:Y:S02]  /*0750*/  @P6 LOP3.LUT R2, R2, R21, RZ, 0x3c, !PT ;  /* 0x0000001502026212 */ /* 0x010fe400078e3cff */
[----:B------:R-:W-:Y:S02]  /*0760*/  @P6 LOP3.LUT R4, R4, R17, RZ, 0x3c, !PT ;  /* 0x0000001104046212 */ /* 0x000fe400078e3cff */
[----:B------:R-:W-:-:S04]  /*0770*/  @P6 LOP3.LUT R7, R7, R16, RZ, 0x3c, !PT ;  /* 0x0000001007076212 */ /* 0x000fc800078e3cff */
[----:B------:R-:W-:Y:S02]  /*0780*/  @P0 LOP3.LUT R7, R7, R20, RZ, 0x3c, !PT ;  /* 0x0000001407070212 */ /* 0x000fe400078e3cff */
[----:B------:R-:W-:Y:S02]  /*0790*/  @P0 LOP3.LUT R5, R5, R22, RZ, 0x3c, !PT ;  /* 0x0000001605050212 */ /* 0x000fe400078e3cff */
[----:B------:R-:W-:Y:S02]  /*07a0*/  @P0 LOP3.LUT R4, R4, R23, RZ, 0x3c, !PT ;  /* 0x0000001704040212 */ /* 0x000fe400078e3cff */
[----:B------:R-:W-:Y:S02]  /*07b0*/  @P0 LOP3.LUT R2, R2, R25, RZ, 0x3c, !PT ;  /* 0x0000001902020212 */ /* 0x000fe400078e3cff */
[----:B------:R-:W-:Y:S02]  /*07c0*/  @P0 LOP3.LUT R3, R3, R24, RZ, 0x3c, !PT ;  /* 0x0000001803030212 */ /* 0x000fe400078e3cff */
[----:B------:R-:W-:-:S13]  /*07d0*/  R2P PR, R19.B1, 0x7f ;  /* 0x0000007f13007804 */ /* 0x000fda0000001000 */
[----:B------:R-:W2:Y:S04]  /*07e0*/  @P0 LDG.E R20, desc[UR8][R10.64+0xa8] ;  /* 0x0000a8080a140981 */ /* 0x000ea8000c1e1900 */
[----:B------:R-:W3:Y:S04]  /*07f0*/  @P0 LDG.E R17, desc[UR8][R10.64+0xac] ;  /* 0x0000ac080a110981 */ /* 0x000ee8000c1e1900 */
[----:B------:R-:W4:Y:S04]  /*0800*/  @P0 LDG.E R22, desc[UR8][R10.64+0xb0] ;  /* 0x0000b0080a160981 */ /* 0x000f28000c1e1900 */
        /* <DEDUP_REMOVED lines=8> */
[----:B------:R-:W4:Y:S01]  /*0890*/  @P2 LDG.E R25, desc[UR8][R10.64+0xd4] ;  /* 0x0000d4080a192981 */ /* 0x000f22000c1e1900 */
[----:B--2---:R-:W-:-:S03]  /*08a0*/  @P0 LOP3.LUT R5, R5, R20, RZ, 0x3c, !PT ;  /* 0x0000001405050212 */ /* 0x004fc600078e3cff */
        /* <DEDUP_REMOVED lines=11> */
[----:B------:R-:W-:-:S03]  /*0960*/  LOP3.LUT P0, RZ, R19, 0x8000, RZ, 0xc0, !PT ;  /* 0x0000800013ff7812 */ /* 0x000fc6000780c0ff */
[----:B------:R-:W4:Y:S01]  /*0970*/  @P3 LDG.E R19, desc[UR8][R10.64+0xe8] ;  /* 0x0000e8080a133981 */ /* 0x000f22000c1e1900 */
[----:B------:R-:W-:-:S03]  /*0980*/  @P1 LOP3.LUT R7, R7, R16, RZ, 0x3c, !PT ;  /* 0x0000001007071212 */ /* 0x000fc600078e3cff */
[----:B------:R-:W4:Y:S01]  /*0990*/  @P5 LDG.E R16, desc[UR8][R10.64+0x10c] ;  /* 0x00010c080a105981 */ /* 0x000f22000c1e1900 */
[----:B------:R-:W-:-:S03]  /*09a0*/  @P2 LOP3.LUT R7, R7, R24, RZ, 0x3c, !PT ;  /* 0x0000001807072212 */ /* 0x000fc600078e3cff */
[----:B------:R-:W4:Y:S01]  /*09b0*/  @P4 LDG.E R24, desc[UR8][R10.64+0xf0] ;  /* 0x0000f0080a184981 */ /* 0x000f22000c1e1900 */
[----:B--2---:R-:W-:-:S03]  /*09c0*/  @P1 LOP3.LUT R5, R5, R20, RZ, 0x3c, !PT ;  /* 0x0000001405051212 */ /* 0x004fc600078e3cff */
[----:B------:R-:W2:Y:S01]  /*09d0*/  @P3 LDG.E R20, desc[UR8][R10.64+0xe4] ;  /* 0x0000e4080a143981 */ /* 0x000ea2000c1e1900 */
[----:B------:R-:W-:-:S03]  /*09e0*/  @P2 LOP3.LUT R5, R5, R26, RZ, 0x3c, !PT ;  /* 0x0000001a05052212 */ /* 0x000fc600078e3cff */
[----:B------:R-:W2:Y:S01]  /*09f0*/  @P4 LDG.E R26, desc[UR8][R10.64+0xf8] ;  /* 0x0000f8080a1a4981 */ /* 0x000ea2000c1e1900 */
[----:B---3--:R-:W-:Y:S02]  /*0a00*/  @P1 LOP3.LUT R4, R4, R17, RZ, 0x3c, !PT ;  /* 0x0000001104041212 */ /* 0x008fe400078e3cff */
[----:B----4-:R-:W-:Y:S01]  /*0a10*/  @P1 LOP3.LUT R3, R3, R22, RZ, 0x3c, !PT ;  /* 0x0000001603031212 */ /* 0x010fe200078e3cff */
[----:B------:R-:W3:Y:S01]  /*0a20*/  @P5 LDG.E R17, desc[UR8][R10.64+0x108] ;  /* 0x000108080a115981 */ /* 0x000ee2000c1e1900 */
[----:B------:R-:W-:-:S03]  /*0a30*/  @P2 LOP3.LUT R4, R4, R23, RZ, 0x3c, !PT ;  /* 0x0000001704042212 */ /* 0x000fc600078e3cff */
[----:B------:R-:W4:Y:S01]  /*0a40*/  @P3 LDG.E R22, desc[UR8][R10.64+0xec] ;  /* 0x0000ec080a163981 */ /* 0x000f22000c1e1900 */
[----:B------:R-:W-:-:S03]  /*0a50*/  @P2 LOP3.LUT R3, R3, R28, RZ, 0x3c, !PT ;  /* 0x0000001c03032212 */ /* 0x000fc600078e3cff */
[----:B------:R-:W4:Y:S04]  /*0a60*/  @P4 LDG.E R23, desc[UR8][R10.64+0xfc] ;  /* 0x0000fc080a174981 */ /* 0x000f28000c1e1900 */
[----:B------:R-:W4:Y:S01]  /*0a70*/  @P4 LDG.E R28, desc[UR8][R10.64+0x100] ;  /* 0x000100080a1c4981 */ /* 0x000f22000c1e1900 */
[----:B------:R-:W-:Y:S02]  /*0a80*/  @P3 LOP3.LUT R4, R4, R15, RZ, 0x3c, !PT ;  /* 0x0000000f04043212 */ /* 0x000fe400078e3cff */
[----:B------:R-:W-:Y:S01]  /*0a90*/  @P2 LOP3.LUT R2, R2, R25, RZ, 0x3c, !PT ;  /* 0x0000001902022212 */ /* 0x000fe200078e3cff */
[----:B------:R-:W4:Y:S01]  /*0aa0*/  @P5 LDG.E R15, desc[UR8][R10.64+0x110] ;  /* 0x000110080a0f5981 */ /* 0x000f22000c1e1900 */
[----:B------:R-:W-:Y:S02]  /*0ab0*/  @P3 LOP3.LUT R7, R7, R18, RZ, 0x3c, !PT ;  /* 0x0000001207073212 */ /* 0x000fe400078e3cff */
[----:B------:R-:W-:Y:S01]  /*0ac0*/  @P4 LOP3.LUT R4, R4, R21, RZ, 0x3c, !PT ;  /* 0x0000001504044212 */ /* 0x000fe200078e3cff */
[----:B------:R-:W4:Y:S01]  /*0ad0*/  @P5 LDG.E R25, desc[UR8][R10.64+0x104] ;  /* 0x000104080a195981 */ /* 0x000f22000c1e1900 */
[----:B------:R-:W-:-:S03]  /*0ae0*/  @P3 LOP3.LUT R2, R2, R19, RZ, 0x3c, !PT ;  /* 0x0000001302023212 */ /* 0x000fc600078e3cff */
[----:B------:R-:W4:Y:S01]  /*0af0*/  @P5 LDG.E R18, desc[UR8][R10.64+0x114] ;  /* 0x000114080a125981 */ /* 0x000f22000c1e1900 */
[----:B------:R-:W-:-:S03]  /*0b00*/  @P4 LOP3.LUT R7, R7, R24, RZ, 0x3c, !PT ;  /* 0x0000001807074212 */ /* 0x000fc600078e3cff */
[----:B------:R-:W4:Y:S04]  /*0b10*/  @P6 LDG.E R19, desc[UR8][R10.64+0x124] ;  /* 0x000124080a136981 */ /* 0x000f28000c1e1900 */
[----:B------:R-:W4:Y:S04]  /*0b20*/  @P0 LDG.E R24, desc[UR8][R10.64+0x12c] ;  /* 0x00012c080a180981 */ /* 0x000f28000c1e1900 */
[----:B------:R-:W4:Y:S01]  /*0b30*/  @P0 LDG.E R21, desc[UR8][R10.64+0x130] ;  /* 0x000130080a150981 */ /* 0x000f22000c1e1900 */
[----:B--2---:R-:W-:-:S03]  /*0b40*/  @P3 LOP3.LUT R5, R5, R20, RZ, 0x3c, !PT ;  /* 0x0000001405053212 */ /* 0x004fc600078e3cff */
[----:B------:R-:W2:Y:S01]  /*0b50*/  @P6 LDG.E R20, desc[UR8][R10.64+0x118] ;  /* 0x000118080a146981 */ /* 0x000ea2000c1e1900 */
[----:B------:R-:W-:-:S03]  /*0b60*/  @P4 LOP3.LUT R5, R5, R26, RZ, 0x3c, !PT ;  /* 0x0000001a05054212 */ /* 0x000fc600078e3cff */
[----:B------:R-:W2:Y:S01]  /*0b70*/  @P0 LDG.E R26, desc[UR8][R10.64+0x134] ;  /* 0x000134080a1a0981 */ /* 0x000ea2000c1e1900 */
[----:B---3--:R-:W-:Y:S02]  /*0b80*/  @P5 LOP3.LUT R4, R4, R17, RZ, 0x3c, !PT ;  /* 0x0000001104045212 */ /* 0x008fe400078e3cff */
[----:B------:R-:W-:Y:S01]  /*0b90*/  @P5 LOP3.LUT R5, R5, R16, RZ, 0x3c, !PT ;  /* 0x0000001005055212 */ /* 0x000fe200078e3cff */
[----:B------:R-:W3:Y:S01]  /*0ba0*/  @P6 LDG.E R17, desc[UR8][R10.64+0x11c] ;  /* 0x00011c080a116981 */ /* 0x000ee2000c1e1900 */
[----:B----4-:R-:W-:-:S03]  /*0bb0*/  @P3 LOP3.LUT R3, R3, R22, RZ, 0x3c, !PT ;  /* 0x0000001603033212 */ /* 0x010fc600078e3cff */
[----:B------:R-:W4:Y:S01]  /*0bc0*/  @P6 LDG.E R22, desc[UR8][R10.64+0x120] ;  /* 0x000120080a166981 */ /* 0x000f22000c1e1900 */
[----:B------:R-:W-:-:S03]  /*0bd0*/  @P4 LOP3.LUT R2, R2, R23, RZ, 0x3c, !PT ;  /* 0x0000001702024212 */ /* 0x000fc600078e3cff */
[----:B------:R-:W4:Y:S01]  /*0be0*/  @P6 LDG.E R16, desc[UR8][R10.64+0x128] ;  /* 0x000128080a106981 */ /* 0x000f22000c1e1900 */
[----:B------:R-:W-:-:S03]  /*0bf0*/  @P4 LOP3.LUT R3, R3, R28, RZ, 0x3c, !PT ;  /* 0x0000001c03034212 */ /* 0x000fc600078e3cff */
[----:B------:R-:W4:Y:S04]  /*0c00*/  @P0 LDG.E R28, desc[UR8][R10.64+0x13c] ;  /* 0x00013c080a1c0981 */ /* 0x000f28000c1e1900 */
[----:B------:R-:W4:Y:S01]  /*0c10*/  @P0 LDG.E R23, desc[UR8][R10.64+0x138] ;  /* 0x000138080a170981 */ /* 0x000f22000c1e1900 */
[----:B------:R-:W-:-:S05]  /*0c20*/  VIADD R14, R14, 0x10 ;  /* 0x000000100e0e7836 */ /* 0x000fca0000000000 */
[----:B------:R-:W-:Y:S02]  /*0c30*/  ISETP.NE.AND P1, PT, R14, 0x20, PT ;  /* 0x000000200e00780c */ /* 0x000fe40003f25270 */
[----:B------:R-:W-:Y:S02]  /*0c40*/  @P5 LOP3.LUT R7, R7, R25, RZ, 0x3c, !PT ;  /* 0x0000001907075212 */ /* 0x000fe400078e3cff */
[----:B------:R-:W-:Y:S02]  /*0c50*/  @P5 LOP3.LUT R2, R2, R15, RZ, 0x3c, !PT ;  /* 0x0000000f02025212 */ /* 0x000fe400078e3cff */
[----:B------:R-:W-:Y:S02]  /*0c60*/  @P5 LOP3.LUT R3, R3, R18, RZ, 0x3c, !PT ;  /* 0x0000001203035212 */ /* 0x000fe400078e3cff */
[----:B------:R-:W-:Y:S02]  /*0c70*/  @P6 LOP3.LUT R2, R2, R19, RZ, 0x3c, !PT ;  /* 0x0000001302026212 */ /* 0x000fe400078e3cff */
[----:B--2---:R-:W-:-:S04]  /*0c80*/  @P6 LOP3.LUT R7, R7, R20, RZ, 0x3c, !PT ;  /* 0x0000001407076212 */ /* 0x004fc800078e3cff */
[----:B------:R-:W-:Y:S02]  /*0c90*/  @P0 LOP3.LUT R7, R7, R24, RZ, 0x3c, !PT ;  /* 0x0000001807070212 */ /* 0x000fe400078e3cff */
[----:B---3--:R-:W-:Y:S02]  /*0ca0*/  @P6 LOP3.LUT R4, R4, R17, RZ, 0x3c, !PT ;  /* 0x0000001104046212 */ /* 0x008fe400078e3cff */
[----:B----4-:R-:W-:Y:S02]  /*0cb0*/  @P6 LOP3.LUT R5, R5, R22, RZ, 0x3c, !PT ;  /* 0x0000001605056212 */ /* 0x010fe400078e3cff */
[----:B------:R-:W-:Y:S02]  /*0cc0*/  @P6 LOP3.LUT R3, R3, R16, RZ, 0x3c, !PT ;  /* 0x0000001003036212 */ /* 0x000fe400078e3cff */
[----:B------:R-:W-:Y:S02]  /*0cd0*/  @P0 LOP3.LUT R4, R4, R21, RZ, 0x3c, !PT ;  /* 0x0000001504040212 */ /* 0x000fe400078e3cff */
[----:B------:R-:W-:-:S02]  /*0ce0*/  @P0 LOP3.LUT R5, R5, R26, RZ, 0x3c, !PT ;  /* 0x0000001a05050212 */ /* 0x000fc400078e3cff */
[----:B------:R-:W-:Y:S02]  /*0cf0*/  @P0 LOP3.LUT R3, R3, R28, RZ, 0x3c, !PT ;  /* 0x0000001c03030212 */ /* 0x000fe400078e3cff */
[----:B------:R-:W-:Y:S01]  /*0d00*/  @P0 LOP3.LUT R2, R2, R23, RZ, 0x3c, !PT ;  /* 0x0000001702020212 */ /* 0x000fe200078e3cff */
[----:B------:R-:W-:Y:S06]  /*0d10*/  @P1 BRA `(.L_x_2) ;  /* 0xfffffff400481947 */ /* 0x000fec000383ffff */
[----:B------:R-:W-:-:S05]  /*0d20*/  VIADD R12, R12, 0x1 ;  /* 0x000000010c0c7836 */ /* 0x000fca0000000000 */
[----:B------:R-:W-:-:S13]  /*0d30*/  ISETP.NE.AND P0, PT, R12, 0x5, PT ;  /* 0x000000050c00780c */ /* 0x000fda0003f05270 */
[----:B------:R-:W-:Y:S05]  /*0d40*/  @P0 BRA `(.L_x_3) ;  /* 0xfffffff400300947 */ /* 0x000fea000383ffff */
[----:B------:R0:W-:Y:S01]  /*0d50*/  STL [R1+0x4], R7 ;  /* 0x0000040701007387 */ /* 0x0001e20000100800 */
[----:B------:R-:W-:-:S03]  /*0d60*/  ULOP3.LUT UR7, UR6, 0x3, URZ, 0xc0, !UPT ;  /* 0x0000000306077892 */ /* 0x000fc6000f8ec0ff */
[----:B------:R0:W-:Y:S01]  /*0d70*/  STL.64 [R1+0x8], R4 ;  /* 0x0000080401007387 */ /* 0x0001e20000100a00 */
[----:B------:R-:W-:-:S03]  /*0d80*/  UISETP.NE.U32.AND UP0, UPT, UR7, 0x1, UPT ;  /* 0x000000010700788c */ /* 0x000fc6000bf05070 */
[----:B------:R0:W-:Y:S01]  /*0d90*/  STL.64 [R1+0x10], R2 ;  /* 0x0000100201007387 */ /* 0x0001e20000100a00 */
[----:B------:R-:W-:-:S09]  /*0da0*/  UISETP.NE.AND.EX UP0, UPT, URZ, URZ, UPT, UP0 ;  /* 0x000000ffff00728c */ /* 0x000fd2000bf05300 */
[----:B------:R-:W-:Y:S05]  /*0db0*/  BRA.U !UP0, `(.L_x_1) ;  /* 0x0000001508f07547 */ /* 0x000fea000b800000 */
[----:B0-----:R-:W-:Y:S01]  /*0dc0*/  CS2R R2, SRZ ;  /* 0x0000000000027805 */ /* 0x001fe2000001ff00 */
[----:B------:R-:W-:Y:S02]  /*0dd0*/  IMAD.MOV.U32 R12, RZ, RZ, RZ ;  /* 0x000000ffff0c7224 */ /* 0x000fe400078e00ff */
[----:B------:R-:W-:-:S03]  /*0de0*/  IMAD.MOV.U32 R7, RZ, RZ, RZ ;  /* 0x000000ffff077224 */ /* 0x000fc600078e00ff */
[----:B------:R-:W-:Y:S02]  /*0df0*/  IMAD.MOV.U32 R5, RZ, RZ, R3 ;  /* 0x000000ffff057224 */ /* 0x000fe400078e0003 */
[----:B------:R-:W-:-:S07]  /*0e00*/  IMAD.MOV.U32 R4, RZ, RZ, R2 ;  /* 0x000000ffff047224 */ /* 0x000fce00078e0002 */
.L_x_5:
[----:B------:R-:W-:-:S06]  /*0e10*/  IMAD R13, R12, 0x4, R1 ;  /* 0x000000040c0d7824 */ /* 0x000fcc00078e0201 */
[----:B------:R-:W5:Y:S01]  /*0e20*/  LDL R13, [R13+0x4] ;  /* 0x000004000d0d7983 */ /* 0x000f620000100800 */
[----:B------:R-:W-:-:S07]  /*0e30*/  IMAD.MOV.U32 R14, RZ, RZ, RZ ;  /* 0x000000ffff0e7224 */ /* 0x000fce00078e00ff */
.L_x_4:
        /* <DEDUP_REMOVED lines=183> */
[----:B------:R-:W-:Y:S05]  /*19b0*/  BRA.U UP0, `(.L_x_1) ;  /* 0x0000000900f07547 */ /* 0x000fea000b800000 */
[----:B--2---:R-:W-:Y:S01]  /*19c0*/  CS2R R2, SRZ ;  /* 0x0000000000027805 */ /* 0x004fe2000001ff00 */
[----:B------:R-:W-:Y:S02]  /*19d0*/  IMAD.MOV.U32 R12, RZ, RZ, RZ ;  /* 0x000000ffff0c7224 */ /* 0x000fe400078e00ff */
[----:B------:R-:W-:-:S03]  /*19e0*/  IMAD.MOV.U32 R7, RZ, RZ, RZ ;  /* 0x000000ffff077224 */ /* 0x000fc600078e00ff */
[----:B------:R-:W-:Y:S02]  /*19f0*/  IMAD.MOV.U32 R5, RZ, RZ, R3 ;  /* 0x000000ffff057224 */ /* 0x000fe400078e0003 */
[----:B------:R-:W-:-:S07]  /*1a00*/  IMAD.MOV.U32 R4, RZ, RZ, R2 ;  /* 0x000000ffff047224 */ /* 0x000fce00078e0002 */
.L_x_7:
[----:B------:R-:W-:-:S06]  /*1a10*/  IMAD R13, R12, 0x4, R1 ;  /* 0x000000040c0d7824 */ /* 0x000fcc00078e0201 */
[----:B------:R-:W5:Y:S01]  /*1a20*/  LDL R13, [R13+0x4] ;  /* 0x000004000d0d7983 */ /* 0x000f620000100800 */
[----:B------:R-:W-:-:S07]  /*1a30*/  IMAD.MOV.U32 R14, RZ, RZ, RZ ;  /* 0x000000ffff0e7224 */ /* 0x000fce00078e00ff */
.L_x_6:
        /* <DEDUP_REMOVED lines=177> */
[----:B------:R3:W-:Y:S04]  /*2550*/  STL [R1+0x4], R7 ;  /* 0x0000040701007387 */ /* 0x0007e80000100800 */
[----:B------:R3:W-:Y:S04]  /*2560*/  STL.64 [R1+0x8], R4 ;  /* 0x0000080401007387 */ /* 0x0007e80000100a00 */
[----:B------:R3:W-:Y:S02]  /*2570*/  STL.64 [R1+0x10], R2 ;  /* 0x0000100201007387 */ /* 0x0007e40000100a00 */
.L_x_1:
[----:B------:R-:W-:Y:S01]  /*2580*/  UISETP.GT.U32.AND UP0, UPT, UR6, 0x3, UPT ;  /* 0x000000030600788c */ /* 0x000fe2000bf04070 */
[----:B------:R-:W-:Y:S01]  /*2590*/  VIADD R0, R0, 0x1 ;  /* 0x0000000100007836 */ /* 0x000fe20000000000 */
[----:B------:R-:W-:Y:S02]  /*25a0*/  USHF.R.U32.HI UR7, URZ, 0x2, UR4 ;  /* 0x00000002ff077899 */ /* 0x000fe40008011604 */
[----:B------:R-:W-:Y:S02]  /*25b0*/  UISETP.GT.U32.AND.EX UP0, UPT, UR4, URZ, UPT, UP0 ;  /* 0x000000ff0400728c */ /* 0x000fe4000bf04100 */
[----:B------:R-:W-:-:S03]  /*25c0*/  USHF.R.U64 UR6, UR6, 0x2, UR4 ;  /* 0x0000000206067899 */ /* 0x000fc60008001204 */
[----:B------:R-:W-:-:S04]  /*25d0*/  UMOV UR4, UR7 ;  /* 0x0000000700047c82 */ /* 0x000fc80008000000 */
[----:B------:R-:W-:Y:S05]  /*25e0*/  BRA.U UP0, `(.L_x_8) ;  /* 0xffffffd900e07547 */ /* 0x000fea000b83ffff */
.L_x_0:
[----:B------:R-:W-:Y:S01]  /*25f0*/  IMAD.MOV.U32 R0, RZ, RZ, RZ ;  /* 0x000000ffff007224 */ /* 0x000fe200078e00ff */
[----:B------:R-:W-:Y:S01]  /*2600*/  CS2R R8, SRZ ;  /* 0x0000000000087805 */ /* 0x000fe2000001ff00 */
[----:B------:R-:W-:Y:S01]  /*2610*/  IMAD.MOV.U32 R10, RZ, RZ, RZ ;  /* 0x000000ffff0a7224 */ /* 0x000fe200078e00ff */
[----:B------:R-:W4:Y:S01]  /*2620*/  LDCU.64 UR10, c[0x0][0x388] ;  /* 0x00007100ff0a77ac */ /* 0x000f220008000a00 */
[----:B------:R-:W-:-:S05]  /*2630*/  UMOV UR4, URZ ;  /* 0x000000ff00047c82 */ /* 0x000fca0008000000 */
.L_x_12:
[----:B------:R-:W-:Y:S01]  /*2640*/  UISETP.NE.AND UP0, UPT, UR4, 0x1, UPT ;  /* 0x000000010400788c */ /* 0x000fe2000bf05270 */
[----:B------:R-:W-:Y:S02]  /*2650*/  IMAD.MOV.U32 R12, RZ, RZ, R0 ;  /* 0x000000ffff0c7224 */ /* 0x000fe400078e0000 */
[----:B------:R-:W-:-:S06]  /*2660*/  UMOV UR4, URZ ;  /* 0x000000ff00047c82 */ /* 0x000fcc0008000000 */
[----:B------:R-:W-:Y:S05]  /*2670*/  BRA.U !UP0, `(.L_x_9) ;  /* 0x0000000508207547 */ /* 0x000fea000b800000 */
[----:B------:R-:W-:Y:S01]  /*2680*/  SHF.R.U32.HI R0, RZ, 0x2, R7 ;  /* 0x00000002ff007819 */ /* 0x000fe20000011607 */
[----:B------:R-:W-:-:S03]  /*2690*/  IMAD.MOV.U32 R15, RZ, RZ, 0x3e055027 ;  /* 0x3e055027ff0f7424 */ /* 0x000fc600078e00ff */
[----:B------:R-:W-:Y:S01]  /*26a0*/  LOP3.LUT R0, R0, R7, RZ, 0x3c, !PT ;  /* 0x0000000700007212 */ /* 0x000fe200078e3cff */
[----:B0123--:R-:W-:-:S04]  /*26b0*/  IMAD.SHL.U32 R7, R3, 0x10, RZ ;  /* 0x0000001003077824 */ /* 0x00ffc800078e00ff */
[----:B------:R-:W-:-:S05]  /*26c0*/  IMAD.SHL.U32 R11, R0, 0x2, RZ ;  /* 0x00000002000b7824 */ /* 0x000fca00078e00ff */
[----:B------:R-:W-:Y:S01]  /*26d0*/  LOP3.LUT R0, R0, R11, R7, 0x96, !PT ;  /* 0x0000000b00007212 */ /* 0x000fe200078e9607 */
[----:B------:R-:W-:-:S03]  /*26e0*/  IMAD.MOV.U32 R7, RZ, RZ, 0x2f800000 ;  /* 0x2f800000ff077424 */ /* 0x000fc600078e00ff */
[----:B------:R-:W-:-:S04]  /*26f0*/  LOP3.LUT R11, R0, R3, RZ, 0x3c, !PT ;  /* 0x00000003000b7212 */ /* 0x000fc800078e3cff */
[C---:B------:R-:W-:Y:S01]  /*2700*/  IADD3 R0, PT, PT, R6.reuse, 0x587c5, R11 ;  /* 0x000587c506007810 */ /* 0x040fe20007ffe00b */
[----:B------:R-:W-:-:S03]  /*2710*/  VIADD R6, R6, 0xb0f8a ;  /* 0x000b0f8a06067836 */ /* 0x000fc60000000000 */
[----:B------:R-:W-:-:S05]  /*2720*/  I2FP.F32.U32 R0, R0 ;  /* 0x0000000000007245 */ /* 0x000fca0000201000 */
[----:B------:R-:W-:-:S05]  /*2730*/  FFMA R0, R0, R7, 1.1641532182693481445e-10 ;  /* 0x2f00000000007423 */ /* 0x000fca0000000007 */
[----:B------:R-:W-:-:S13]  /*2740*/  FSETP.GEU.AND P0, PT, R0, 1.175494350822287508e-38, PT ;  /* 0x008000000000780b */ /* 0x000fda0003f0e000 */
[----:B------:R-:W-:-:S04]  /*2750*/  @!P0 FMUL R0, R0, 8388608 ;  /* 0x4b00000000008820 */ /* 0x000fc80000400000 */
[----:B------:R-:W-:-:S05]  /*2760*/  VIADD R7, R0, 0xc0d55555 ;  /* 0xc0d5555500077836 */ /* 0x000fca0000000000 */
[----:B------:R-:W-:-:S04]  /*2770*/  LOP3.LUT R13, R7, 0xff800000, RZ, 0xc0, !PT ;  /* 0xff800000070d7812 */ /* 0x000fc800078ec0ff */
[----:B------:R-:W-:Y:S01]  /*2780*/  I2FP.F32.S32 R12, R13 ;  /* 0x0000000d000c7245 */ /* 0x000fe20000201400 */
[----:B------:R-:W-:Y:S02]  /*2790*/  IMAD.IADD R7, R0, 0x1, -R13 ;  /* 0x0000000100077824 */ /* 0x000fe400078e0a0d */
[----:B------:R-:W-:Y:S02]  /*27a0*/  IMAD.MOV.U32 R13, RZ, RZ, 0x7f800000 ;  /* 0x7f800000ff0d7424 */ /* 0x000fe400078e00ff */
[----:B------:R-:W-:-:S04]  /*27b0*/  FADD R14, R7, -1 ;  /* 0xbf800000070e7421 */ /* 0x000fc80000000000 */
[----:B------:R-:W-:-:S04]  /*27c0*/  FFMA R7, R14, -R15, 0.14084610342979431152 ;  /* 0x3e1039f60e077423 */ /* 0x000fc8000000080f */
[----:B------:R-:W-:-:S04]  /*27d0*/  FFMA R7, R14, R7, -0.12148627638816833496 ;  /* 0xbdf8cdcc0e077423 */ /* 0x000fc80000000007 */
[----:B------:R-:W-:-:S04]  /*27e0*/  FFMA R7, R14, R7, 0.13980610668659210205 ;  /* 0x3e0f29550e077423 */ /* 0x000fc80000000007 */
[----:B------:R-:W-:-:S04]  /*27f0*/  FFMA R7, R14, R7, -0.16684235632419586182 ;  /* 0xbe2ad8b90e077423 */ /* 0x000fc80000000007 */
[----:B------:R-:W-:-:S04]  /*2800*/  FFMA R7, R14, R7, 0.20012299716472625732 ;  /* 0x3e4ced0b0e077423 */ /* 0x000fc80000000007 */
[----:B------:R-:W-:-:S04]  /*2810*/  FFMA R7, R14, R7, -0.24999669194221496582 ;  /* 0xbe7fff220e077423 */ /* 0x000fc80000000007 */
[----:B------:R-:W-:-:S04]  /*2820*/  FFMA R7, R14, R7, 0.33333182334899902344 ;  /* 0x3eaaaa780e077423 */ /* 0x000fc80000000007 */
[----:B------:R-:W-:Y:S01]  /*2830*/  FFMA R15, R14, R7, -0.5 ;  /* 0xbf0000000e0f7423 */ /* 0x000fe20000000007 */
[----:B------:R-:W-:Y:S02]  /*2840*/  FSEL R7, RZ, -23, P0 ;  /* 0xc1b80000ff077808 */ /* 0x000fe40000000000 */
[----:B------:R-:W-:Y:S01]  /*2850*/  ISETP.GT.U32.AND P0, PT, R0, 0x7f7fffff, PT ;  /* 0x7f7fffff0000780c */ /* 0x000fe20003f04070 */
[----:B------:R-:W-:Y:S02]  /*2860*/  FMUL R15, R14, R15 ;  /* 0x0000000f0e0f7220 */ /* 0x000fe40000400000 */
[----:B------:R-:W-:Y:S01]  /*2870*/  FFMA R12, R12, 1.1920928955078125e-07, R7 ;  /* 0x340000000c0c7823 */ /* 0x000fe20000000007 */
[----:B------:R-:W-:Y:S01]  /*2880*/  SHF.R.U32.HI R7, RZ, 0x2, R4 ;  /* 0x00000002ff077819 */ /* 0x000fe20000011604 */
[----:B------:R-:W-:-:S03]  /*2890*/  FFMA R15, R14, R15, R14 ;  /* 0x0000000f0e0f7223 */ /* 0x000fc6000000000e */
[----:B------:R-:W-:Y:S01]  /*28a0*/  LOP3.LUT R7, R7, R4, RZ, 0x3c, !PT ;  /* 0x0000000407077212 */ /* 0x000fe200078e3cff */
[----:B------:R-:W-:Y:S01]  /*28b0*/  FFMA R15, R12, 0.69314718246459960938, R15 ;  /* 0x3f3172180c0f7823 */ /* 0x000fe2000000000f */
[----:B------:R-:W-:-:S03]  /*28c0*/  IMAD.SHL.U32 R4, R11, 0x10, RZ ;  /* 0x000000100b047824 */ /* 0x000fc600078e00ff */
[C---:B------:R-:W-:Y:S01]  /*28d0*/  @P0 FFMA R15, R0.reuse, R13, +INF ;  /* 0x7f800000000f0423 */ /* 0x040fe2000000000d */
[----:B------:R-:W-:Y:S01]  /*28e0*/  FSETP.NEU.AND P0, PT, R0, RZ, PT ;  /* 0x000000ff0000720b */ /* 0x000fe20003f0d000 */
[----:B------:R-:W-:Y:S02]  /*28f0*/  IMAD.SHL.U32 R12, R7, 0x2, RZ ;  /* 0x00000002070c7824 */ /* 0x000fe400078e00ff */
[----:B------:R-:W-:-:S03]  /*2900*/  FMUL R15, R15, -2 ;  /* 0xc00000000f0f7820 */ /* 0x000fc60000400000 */
[----:B------:R-:W-:Y:S02]  /*2910*/  LOP3.LUT R4, R7, R12, R4, 0x96, !PT ;  /* 0x0000000c07047212 */ /* 0x000fe400078e9604 */
[----:B------:R-:W-:Y:S02]  /*2920*/  FSEL R15, R15, +INF , P0 ;  /* 0x7f8000000f0f7808 */ /* 0x000fe40000000000 */
[----:B------:R-:W-:Y:S02]  /*2930*/  LOP3.LUT R13, R4, R11, RZ, 0x3c, !PT ;  /* 0x0000000b040d7212 */ /* 0x000fe400078e3cff */
[----:B------:R0:W1:Y:S01]  /*2940*/  MUFU.RSQ R4, R15 ;  /* 0x0000000f00047308 */ /* 0x0000620000001400 */
[----:B------:R-:W-:Y:S02]  /*2950*/  VIADD R7, R15, 0xf3000000 ;  /* 0xf30000000f077836 */ /* 0x000fe40000000000 */
[----:B------:R-:W-:-:S03]  /*2960*/  IMAD.IADD R0, R13, 0x1, R6 ;  /* 0x000000010d007824 */ /* 0x000fc600078e0206 */
[----:B------:R-:W-:Y:S01]  /*2970*/  ISETP.GT.U32.AND P0, PT, R7, 0x727fffff, PT ;  /* 0x727fffff0700780c */ /* 0x000fe20003f04070 */
[----:B------:R-:W-:Y:S01]  /*2980*/  IMAD.MOV.U32 R7, RZ, RZ, 0x30c90fdb ;  /* 0x30c90fdbff077424 */ /* 0x000fe200078e00ff */
[----:B------:R-:W-:-:S05]  /*2990*/  I2FP.F32.U32 R0, R0 ;  /* 0x0000000000007245 */ /* 0x000fca0000201000 */
[----:B------:R-:W-:-:S06]  /*29a0*/  FFMA R16, R0, R7, 7.314590599882819788e-10 ;  /* 0x30490fdb00107423 */ /* 0x000fcc0000000007 */
[----:B01----:R-:W-:Y:S05]  /*29b0*/  @!P0 BRA `(.L_x_10) ;  /* 0x0000000000108947 */ /* 0x003fea0003800000 */
[----:B------:R-:W-:-:S07]  /*29c0*/  MOV R14, 0x29e0 ;  /* 0x000029e0000e7802 */ /* 0x000fce0000000f00 */
[----:B----4-:R-:W-:Y:S05]  /*29d0*/  CALL.REL.NOINC `($__internal_0_$__cuda_sm20_sqrt_rn_f32_slowpath) ;  /* 0x0000000000887944 */ /* 0x010fea0003c00000 */
[----:B------:R-:W-:Y:S01]  /*29e0*/  IMAD.MOV.U32 R0, RZ, RZ, R4 ;  /* 0x000000ffff007224 */ /* 0x000fe200078e0004 */
[----:B------:R-:W-:Y:S06]  /*29f0*/  BRA `(.L_x_11) ;  /* 0x0000000000107947 */ /* 0x000fec0003800000 */
.L_x_10:
[----:B------:R-:W-:Y:S01]  /*2a00*/  FMUL.FTZ R0, R15, R4 ;  /* 0x000000040f007220 */ /* 0x000fe20000410000 */
[----:B------:R-:W-:-:S03]  /*2a10*/  FMUL.FTZ R4, R4, 0.5 ;  /* 0x3f00000004047820 */ /* 0x000fc60000410000 */
[----:B------:R-:W-:-:S04]  /*2a20*/  FFMA R7, -R0, R0, R15 ;  /* 0x0000000000077223 */ /* 0x000fc8000000010f */
[----:B------:R-:W-:-:S07]  /*2a30*/  FFMA R0, R7, R4, R0 ;  /* 0x0000000407007223 */ /* 0x000fce0000000000 */
.L_x_11:
[----:B------:R-:W-:Y:S01]  /*2a40*/  FMUL.RZ R16, R16, 0.15915493667125701904 ;  /* 0x3e22f98310107820 */ /* 0x000fe2000040c000 */
[----:B------:R-:W-:Y:S01]  /*2a50*/  IMAD.MOV.U32 R14, RZ, RZ, R3 ;  /* 0x000000ffff0e7224 */ /* 0x000fe200078e0003 */
[----:B------:R-:W-:Y:S01]  /*2a60*/  UMOV UR4, 0x1 ;  /* 0x0000000100047882 */ /* 0x000fe20000000000 */
[----:B------:R-:W-:Y:S01]  /*2a70*/  IMAD.MOV.U32 R4, RZ, RZ, R2 ;  /* 0x000000ffff047224 */ /* 0x000fe200078e0002 */
[----:B------:R-:W0:Y:S01]  /*2a80*/  MUFU.SIN R7, R16 ;  /* 0x0000001000077308 */ /* 0x000e220000000400 */
[----:B------:R-:W-:Y:S02]  /*2a90*/  IMAD.MOV.U32 R3, RZ, RZ, R13 ;  /* 0x000000ffff037224 */ /* 0x000fe400078e000d */
[----:B------:R-:W-:-:S05]  /*2aa0*/  IMAD.MOV.U32 R2, RZ, RZ, R11 ;  /* 0x000000ffff027224 */ /* 0x000fca00078e000b */
[----:B------:R-:W1:Y:S01]  /*2ab0*/  MUFU.COS R15, R16 ;  /* 0x00000010000f7308 */ /* 0x000e620000000000 */
[-C--:B0-----:R-:W-:Y:S01]  /*2ac0*/  FMUL R12, R7, R0.reuse ;  /* 0x00000000070c7220 */ /* 0x081fe20000400000 */
[----:B------:R-:W-:Y:S02]  /*2ad0*/  IMAD.MOV.U32 R7, RZ, RZ, R5 ;  /* 0x000000ffff077224 */ /* 0x000fe400078e0005 */
[----:B------:R-:W-:Y:S02]  /*2ae0*/  IMAD.MOV.U32 R5, RZ, RZ, R14 ;  /* 0x000000ffff057224 */ /* 0x000fe400078e000e */
[----:B-1----:R-:W-:-:S07]  /*2af0*/  FMUL R0, R15, R0 ;  /* 0x000000000f007220 */ /* 0x002fce0000400000 */
.L_x_9:
[----:B----4-:R-:W-:Y:S01]  /*2b00*/  FMUL R11, R10, -UR11 ;  /* 0x8000000b0a0b7c20 */ /* 0x010fe20008400000 */
[----:B------:R-:W-:-:S03]  /*2b10*/  FADD R8, R8, UR10 ;  /* 0x0000000a08087e21 */ /* 0x000fc60008000000 */
[----:B------:R-:W-:-:S04]  /*2b20*/  FFMA R11, R11, UR10, R12 ;  /* 0x0000000a0b0b7c23 */ /* 0x000fc8000800000c */
[----:B------:R-:W-:-:S04]  /*2b30*/  FADD R10, R11, R10 ;  /* 0x0000000a0b0a7221 */ /* 0x000fc80000000000 */
[----:B------:R-:W-:-:S05]  /*2b40*/  FFMA R9, R10, UR10, R9 ;  /* 0x0000000a0a097c23 */ /* 0x000fca0008000009 */
[----:B------:R-:W-:-:S04]  /*2b50*/  FSETP.GE.AND P0, PT, R9, RZ, PT ;  /* 0x000000ff0900720b */ /* 0x000fc80003f06000 */
[----:B------:R-:W-:-:S04]  /*2b60*/  FSEL R11, R9, -R9, P0 ;  /* 0x80000009090b7208 */ /* 0x000fc80000000000 */
[----:B------:R-:W-:-:S13]  /*2b70*/  FSETP.GT.AND P0, PT, R11, 1, PT ;  /* 0x3f8000000b00780b */ /* 0x000fda0003f04000 */
[----:B------:R-:W-:Y:S05]  /*2b80*/  @!P0 BRA `(.L_x_12) ;  /* 0xfffffff800ac8947 */ /* 0x000fea000383ffff */
[----:B------:R-:W4:Y:S02]  /*2b90*/  LDCU.64 UR6, c[0x0][0x380] ;  /* 0x00007000ff0677ac */ /* 0x000f240008000a00 */
[----:B----4-:R-:W-:-:S04]  /*2ba0*/  ULEA UR6, UP0, UR5, UR6, 0x2 ;  /* 0x0000000605067291 */ /* 0x010fc8000f8010ff */
[----:B------:R-:W-:Y:S02]  /*2bb0*/  ULEA.HI.X UR7, UR5, UR7, URZ, 0x2, UP0 ;  /* 0x0000000705077291 */ /* 0x000fe400080f14ff */
[----:B0123--:R-:W-:-:S04]  /*2bc0*/  IMAD.U32 R2, RZ, RZ, UR6 ;  /* 0x00000006ff027e24 */ /* 0x00ffc8000f8e00ff */
[----:B------:R-:W-:-:S05]  /*2bd0*/  IMAD.U32 R3, RZ, RZ, UR7 ;  /* 0x00000007ff037e24 */ /* 0x000fca000f8e00ff */
[----:B------:R-:W-:Y:S01]  /*2be0*/  STG.E desc[UR8][R2.64], R8 ;  /* 0x0000000802007986 */ /* 0x000fe2000c101908 */
[----:B------:R-:W-:Y:S05]  /*2bf0*/  EXIT ;  /* 0x000000000000794d */ /* 0x000fea0003800000 */
        .weak           $__internal_0_$__cuda_sm20_sqrt_rn_f32_slowpath
        .type           $__internal_0_$__cuda_sm20_sqrt_rn_f32_slowpath,@function
        .size           $__internal_0_$__cuda_sm20_sqrt_rn_f32_slowpath,(.L_x_15 - $__internal_0_$__cuda_sm20_sqrt_rn_f32_slowpath)
$__internal_0_$__cuda_sm20_sqrt_rn_f32_slowpath:
[----:B------:R-:W-:-:S13]  /*2c00*/  LOP3.LUT P0, RZ, R15, 0x7fffffff, RZ, 0xc0, !PT ;  /* 0x7fffffff0fff7812 */ /* 0x000fda000780c0ff */
[----:B------:R-:W-:Y:S01]  /*2c10*/  @!P0 IMAD.MOV.U32 R4, RZ, RZ, R15 ;  /* 0x000000ffff048224 */ /* 0x000fe200078e000f */
[----:B------:R-:W-:Y:S06]  /*2c20*/  @!P0 BRA `(.L_x_13) ;  /* 0x0000000000488947 */ /* 0x000fec0003800000 */
[----:B------:R-:W-:Y:S01]  /*2c30*/  FSETP.GEU.FTZ.AND P0, PT, R15, RZ, PT ;  /* 0x000000ff0f00720b */ /* 0x000fe20003f1e000 */
[----:B------:R-:W-:-:S12]  /*2c40*/  IMAD.MOV.U32 R0, RZ, RZ, R15 ;  /* 0x000000ffff007224 */ /* 0x000fd800078e000f */
[----:B------:R-:W-:Y:S01]  /*2c50*/  @!P0 IMAD.MOV.U32 R4, RZ, RZ, 0x7fffffff ;  /* 0x7fffffffff048424 */ /* 0x000fe200078e00ff */
[----:B------:R-:W-:Y:S06]  /*2c60*/  @!P0 BRA `(.L_x_13) ;  /* 0x0000000000388947 */ /* 0x000fec0003800000 */
[----:B------:R-:W-:-:S13]  /*2c70*/  FSETP.GTU.FTZ.AND P0, PT, |R0|, +INF , PT ;  /* 0x7f8000000000780b */ /* 0x000fda0003f1c200 */
[----:B------:R-:W-:Y:S01]  /*2c80*/  @P0 FADD.FTZ R4, R0, 1 ;  /* 0x3f80000000040421 */ /* 0x000fe20000010000 */
[----:B------:R-:W-:Y:S06]  /*2c90*/  @P0 BRA `(.L_x_13) ;  /* 0x00000000002c0947 */ /* 0x000fec0003800000 */
[----:B------:R-:W-:-:S13]  /*2ca0*/  FSETP.NEU.FTZ.AND P0, PT, |R0|, +INF , PT ;  /* 0x7f8000000000780b */ /* 0x000fda0003f1d200 */
[----:B------:R-:W-:Y:S01]  /*2cb0*/  @!P0 IMAD.MOV.U32 R4, RZ, RZ, R0 ;  /* 0x000000ffff048224 */ /* 0x000fe200078e0000 */
[----:B------:R-:W-:Y:S06]  /*2cc0*/  @!P0 BRA `(.L_x_13) ;  /* 0x0000000000208947 */ /* 0x000fec0003800000 */
[----:B------:R-:W-:-:S04]  /*2cd0*/  FFMA R0, R0, 1.84467440737095516160e+19, RZ ;  /* 0x5f80000000007823 */ /* 0x000fc800000000ff */
[----:B------:R-:W0:Y:S02]  /*2ce0*/  MUFU.RSQ R7, R0 ;  /* 0x0000000000077308 */ /* 0x000e240000001400 */
[----:B0-----:R-:W-:Y:S01]  /*2cf0*/  FMUL.FTZ R15, R0, R7 ;  /* 0x00000007000f7220 */ /* 0x001fe20000410000 */
[----:B------:R-:W-:-:S03]  /*2d00*/  FMUL.FTZ R7, R7, 0.5 ;  /* 0x3f00000007077820 */ /* 0x000fc60000410000 */
[----:B------:R-:W-:-:S04]  /*2d10*/  FADD.FTZ R4, -R15, -RZ ;  /* 0x800000ff0f047221 */ /* 0x000fc80000010100 */
[----:B------:R-:W-:-:S04]  /*2d20*/  FFMA R4, R15, R4, R0 ;  /* 0x000000040f047223 */ /* 0x000fc80000000000 */
[----:B------:R-:W-:-:S04]  /*2d30*/  FFMA R4, R4, R7, R15 ;  /* 0x0000000704047223 */ /* 0x000fc8000000000f */
[----:B------:R-:W-:-:S07]  /*2d40*/  FMUL.FTZ R4, R4, 2.3283064365386962891e-10 ;  /* 0x2f80000004047820 */ /* 0x000fce0000410000 */
.L_x_13:
[----:B------:R-:W-:-:S04]  /*2d50*/  IMAD.MOV.U32 R15, RZ, RZ, 0x0 ;  /* 0x00000000ff0f7424 */ /* 0x000fc800078e00ff */
[----:B------:R-:W-:Y:S05]  /*2d60*/  RET.REL.NODEC R14 `(_Z17langevin_equationPfffy) ;  /* 0xffffffd00ea47950 */ /* 0x000fea0003c3ffff */
.L_x_14:
[----:B------:R-:W-:-:S00]  /*2d70*/  BRA `(.L_x_14) ;  /* 0xfffffffc00fc7947 */ /* 0x000fc0000383ffff */
[----:B------:R-:W-:-:S00]  /*2d80*/  NOP ;  /* 0x0000000000007918 */ /* 0x000fc00000000000 */
[----:B------:R-:W-:-:S00]  /*2d90*/  NOP ;  /* 0x0000000000007918 */ /* 0x000fc00000000000 */
[----:B------:R-:W-:-:S00]  /*2da0*/  NOP ;  /* 0x0000000000007918 */ /* 0x000fc00000000000 */
[----:B------:R-:W-:-:S00]  /*2db0*/  NOP ;  /* 0x0000000000007918 */ /* 0x000fc00000000000 */
[----:B------:R-:W-:-:S00]  /*2dc0*/  NOP ;  /* 0x0000000000007918 */ /* 0x000fc00000000000 */
[----:B------:R-:W-:-:S00]  /*2dd0*/  NOP ;  /* 0x0000000000007918 */ /* 0x000fc00000000000 */
[----:B------:R-:W-:-:S00]  /*2de0*/  NOP ;  /* 0x0000000000007918 */ /* 0x000fc00000000000 */
[----:B------:R-:W-:-:S00]  /*2df0*/  NOP ;  /* 0x0000000000007918 */ /* 0x000fc00000000000 */
.L_x_15:


//--------------------- .nv.global.init           --------------------------
	.section	.nv.global.init,"aw",@progbits
	.align	4
.nv.global.init:
	.type		mrg32k3aM1SubSeq,@object
	.size		mrg32k3aM1SubSeq,(mrg32k3aM2SubSeq - mrg32k3aM1SubSeq)
mrg32k3aM1SubSeq:
        /*0000*/ 	.byte	0x0b, 0xcc, 0xee, 0x04, 0x73, 0x29, 0x8b, 0x6f, 0xf6, 0x53, 0x03, 0xf6, 0x23, 0xf6, 0xea, 0xda
        /* <DEDUP_REMOVED lines=125> */
	.type		mrg32k3aM2SubSeq,@object
	.size		mrg32k3aM2SubSeq,(mrg32k3aM1 - mrg32k3aM2SubSeq)
mrg32k3aM2SubSeq:
        /* <DEDUP_REMOVED lines=126> */
	.type		mrg32k3aM1,@object
	.size		mrg32k3aM1,(mrg32k3aM1Seq - mrg32k3aM1)
mrg32k3aM1:
        /* <DEDUP_REMOVED lines=144> */
	.type		mrg32k3aM1Seq,@object
	.size		mrg32k3aM1Seq,(mrg32k3aM2 - mrg32k3aM1Seq)
mrg32k3aM1Seq:
        /* <DEDUP_REMOVED lines=144> */
	.type		mrg32k3aM2,@object
	.size		mrg32k3aM2,(mrg32k3aM2Seq - mrg32k3aM2)
mrg32k3aM2:
        /* <DEDUP_REMOVED lines=144> */
	.type		mrg32k3aM2Seq,@object
	.size		mrg32k3aM2Seq,(precalc_xorwow_matrix - mrg32k3aM2Seq)
mrg32k3aM2Seq:
        /* <DEDUP_REMOVED lines=144> */
	.type		precalc_xorwow_matrix,@object
	.size		precalc_xorwow_matrix,(precalc_xorwow_offset_matrix - precalc_xorwow_matrix)
precalc_xorwow_matrix:
        /* <DEDUP_REMOVED lines=6400> */
	.type		precalc_xorwow_offset_matrix,@object
	.size		precalc_xorwow_offset_matrix,(.L_1 - precalc_xorwow_offset_matrix)
precalc_xorwow_offset_matrix:
        /* <DEDUP_REMOVED lines=6400> */
.L_1:


//--------------------- .nv.shared.reserved.0     --------------------------
	.section	.nv.shared.reserved.0,"aw",@nobits
	.weak		__nv_reservedSMEM_offset_0_alias
	.size		__nv_reservedSMEM_offset_0_alias, 0, 64
	.other		__nv_reservedSMEM_offset_0_alias,@"STO_CUDA_RESERVED_SHARED STV_DEFAULT"
__nv_reservedSMEM_offset_0_alias:
	.zero		0
	.zero		64


//--------------------- .nv.constant0._Z17langevin_equationPfffy --------------------------
	.section	.nv.constant0._Z17langevin_equationPfffy,"a",@progbits
	.sectionflags	@""
	.align	4
.nv.constant0._Z17langevin_equationPfffy:
	.zero		920


//--------------------- SYMBOLS --------------------------

	.type		.nv.reservedSmem.offset0,@object
	.size		.nv.reservedSmem.offset0,0x4
